// auto-generated by cutlass_sweep.gemm — config: {"arch": "sm_90", "cluster_m": 2, "cluster_n": 2, "dtype": "bf16", "stages": 3, "tile_k": 32, "tile_m": 256, "tile_n": 256}
#include "cutlass/cutlass.h"
#include "cutlass/gemm/collective/collective_builder.hpp"
#include "cutlass/gemm/device/gemm_universal_adapter.h"
#include "cutlass/gemm/kernel/gemm_universal.hpp"
#include "cutlass/epilogue/collective/collective_builder.hpp"

using ElemA = cutlass::bfloat16_t;
using ElemB = cutlass::bfloat16_t;
using ElemCD = cutlass::bfloat16_t;
using Acc  = float;
using TileShape    = cute::Shape<cute::_256, cute::_256, cute::_32>;
using ClusterShape = cute::Shape<cute::_2, cute::_2, cute::_1>;

using CollectiveEpilogue = typename cutlass::epilogue::collective::CollectiveBuilder<
    cutlass::arch::Sm90, cutlass::arch::OpClassTensorOp,
    TileShape, ClusterShape,
    cutlass::epilogue::collective::EpilogueTileAuto,
    Acc, Acc,
    ElemCD, cutlass::layout::RowMajor, 128 / cutlass::sizeof_bits<ElemCD>::value,
    ElemCD, cutlass::layout::RowMajor, 128 / cutlass::sizeof_bits<ElemCD>::value,
    cutlass::epilogue::collective::EpilogueScheduleAuto
  >::CollectiveOp;

using CollectiveMainloop = typename cutlass::gemm::collective::CollectiveBuilder<
    cutlass::arch::Sm90, cutlass::arch::OpClassTensorOp,
    ElemA, cutlass::layout::RowMajor, 128 / cutlass::sizeof_bits<ElemA>::value,
    ElemB, cutlass::layout::ColumnMajor, 128 / cutlass::sizeof_bits<ElemB>::value,
    Acc,
    TileShape, ClusterShape,
    cutlass::gemm::collective::StageCount<3>,
    cutlass::gemm::collective::KernelScheduleAuto
  >::CollectiveOp;

using GemmKernel = cutlass::gemm::kernel::GemmUniversal<
    cute::Shape<int,int,int,int>,
    CollectiveMainloop,
    CollectiveEpilogue
>;
using Gemm = cutlass::gemm::device::GemmUniversalAdapter<GemmKernel>;

// Force the device kernel symbol into the cubin without needing a host main.
auto* _anchor = &cutlass::device_kernel<GemmKernel>;


// ===== COMPILED SASS (sm_90a) =====

	.target	sm_90a

	.elftype	@"ET_EXEC"


//--------------------- .note.nv.tkinfo           --------------------------
	.section	.note.nv.tkinfo,"",@"SHT_NOTE"
	.sectionflags	@"SHF_NOTE_NV_TKINFO"
	.tkinfo
        /*0018*/ 	.word	0x00000002
        /*0030*/ 	.string	""
        /*0030*/ 	.string	"ptxas"
        /*0030*/ 	.string	"Cuda compilation tools, release 13.0, V13.0.88"
        /*0030*/ 	.string	"Build cuda_13.0.r13.0/compiler.36424714_0"
        /*0030*/ 	.string	"-arch sm_90a -m 64 "



//--------------------- .note.nv.cuinfo           --------------------------
	.section	.note.nv.cuinfo,"",@"SHT_NOTE"
	.sectionflags	@"SHF_NOTE_NV_CUINFO"
        /*0018*/ 	.short	0x0002
        /*001a*/ 	.short	0x005a
        /*001c*/ 	.short	0x0082
	.zero		2


//--------------------- .nv.info                  --------------------------
	.section	.nv.info,"",@"SHT_CUDA_INFO"
	.align	4


	//----- nvinfo : EIATTR_REGCOUNT
	.align		4
        /*0000*/ 	.byte	0x04, 0x2f
        /*0002*/ 	.short	(.L_15 - .L_14)
	.align		4
.L_14:
        /*0004*/ 	.word	index@(_ZN7cutlass13device_kernelINS_4gemm6kernel13GemmUniversalIN4cute5tupleIJiiiiEEENS1_10collective13CollectiveMmaINS1_34MainloopSm90TmaGmmaWarpSpecializedILi3ENS5_IJNS4_1CILi2EEESB_NSA_ILi1EEEEEENS1_35KernelTmaWarpSpecializedCooperativeEEENS5_IJNSA_ILi256EEESG_NSA_ILi32EEEEEENS_10bfloat16_tENS5_IJlSC_lEEESJ_SK_NS4_8TiledMMAINS4_8MMA_AtomIJNS4_4SM904GMMA28MMA_64x256x16_F32BF16BF16_SSILNSO_5MajorE0ELSQ_0ELNSO_7ScaleInE1ELSR_1EEEEEENS4_6LayoutINS5_IJSB_SC_SC_EEENS5_IJSC_NSA_ILi0EEESW_EEEEENS5_IJNS4_10UnderscoreESZ_SZ_EEEEENS4_23SM90_TMA_LOAD_MULTICASTENS4_14ComposedLayoutINS4_7SwizzleILi2ELi4ELi3EEENS4_18smem_ptr_flag_bitsILi16EEENSU_INS5_IJNSA_ILi8EEESH_EEENS5_IJSH_SC_EEEEEEEvNS4_8identityES12_S1C_vS1D_EENS_8epilogue10collective6detail29Sm90TmaWarpSpecializedAdapterINS1G_15DefaultEpilogueISJ_SK_SK_NS1F_6thread17LinearCombinationISJ_Li1EffLNS1K_9ScaleType4KindE0ELNS_15FloatRoundStyleE2ESJ_EENS1_15EpilogueDefaultEEEEEvvEEEEvNT_6ParamsE)
        /*0008*/ 	.word	0x000000a8


	//----- nvinfo : EIATTR_FRAME_SIZE
	.align		4
.L_15:
        /*000c*/ 	.byte	0x04, 0x11
        /*000e*/ 	.short	(.L_17 - .L_16)
	.align		4
.L_16:
        /*0010*/ 	.word	index@(_ZN7cutlass13device_kernelINS_4gemm6kernel13GemmUniversalIN4cute5tupleIJiiiiEEENS1_10collective13CollectiveMmaINS1_34MainloopSm90TmaGmmaWarpSpecializedILi3ENS5_IJNS4_1CILi2EEESB_NSA_ILi1EEEEEENS1_35KernelTmaWarpSpecializedCooperativeEEENS5_IJNSA_ILi256EEESG_NSA_ILi32EEEEEENS_10bfloat16_tENS5_IJlSC_lEEESJ_SK_NS4_8TiledMMAINS4_8MMA_AtomIJNS4_4SM904GMMA28MMA_64x256x16_F32BF16BF16_SSILNSO_5MajorE0ELSQ_0ELNSO_7ScaleInE1ELSR_1EEEEEENS4_6LayoutINS5_IJSB_SC_SC_EEENS5_IJSC_NSA_ILi0EEESW_EEEEENS5_IJNS4_10UnderscoreESZ_SZ_EEEEENS4_23SM90_TMA_LOAD_MULTICASTENS4_14ComposedLayoutINS4_7SwizzleILi2ELi4ELi3EEENS4_18smem_ptr_flag_bitsILi16EEENSU_INS5_IJNSA_ILi8EEESH_EEENS5_IJSH_SC_EEEEEEEvNS4_8identityES12_S1C_vS1D_EENS_8epilogue10collective6detail29Sm90TmaWarpSpecializedAdapterINS1G_15DefaultEpilogueISJ_SK_SK_NS1F_6thread17LinearCombinationISJ_Li1EffLNS1K_9ScaleType4KindE0ELNS_15FloatRoundStyleE2ESJ_EENS1_15EpilogueDefaultEEEEEvvEEEEvNT_6ParamsE)
        /*0014*/ 	.word	0x000004c0


	//----- nvinfo : EIATTR_MIN_STACK_SIZE
	.align		4
.L_17:
        /*0018*/ 	.byte	0x04, 0x12
        /*001a*/ 	.short	(.L_19 - .L_18)
	.align		4
.L_18:
        /*001c*/ 	.word	index@(_ZN7cutlass13device_kernelINS_4gemm6kernel13GemmUniversalIN4cute5tupleIJiiiiEEENS1_10collective13CollectiveMmaINS1_34MainloopSm90TmaGmmaWarpSpecializedILi3ENS5_IJNS4_1CILi2EEESB_NSA_ILi1EEEEEENS1_35KernelTmaWarpSpecializedCooperativeEEENS5_IJNSA_ILi256EEESG_NSA_ILi32EEEEEENS_10bfloat16_tENS5_IJlSC_lEEESJ_SK_NS4_8TiledMMAINS4_8MMA_AtomIJNS4_4SM904GMMA28MMA_64x256x16_F32BF16BF16_SSILNSO_5MajorE0ELSQ_0ELNSO_7ScaleInE1ELSR_1EEEEEENS4_6LayoutINS5_IJSB_SC_SC_EEENS5_IJSC_NSA_ILi0EEESW_EEEEENS5_IJNS4_10UnderscoreESZ_SZ_EEEEENS4_23SM90_TMA_LOAD_MULTICASTENS4_14ComposedLayoutINS4_7SwizzleILi2ELi4ELi3EEENS4_18smem_ptr_flag_bitsILi16EEENSU_INS5_IJNSA_ILi8EEESH_EEENS5_IJSH_SC_EEEEEEEvNS4_8identityES12_S1C_vS1D_EENS_8epilogue10collective6detail29Sm90TmaWarpSpecializedAdapterINS1G_15DefaultEpilogueISJ_SK_SK_NS1F_6thread17LinearCombinationISJ_Li1EffLNS1K_9ScaleType4KindE0ELNS_15FloatRoundStyleE2ESJ_EENS1_15EpilogueDefaultEEEEEvvEEEEvNT_6ParamsE)
        /*0020*/ 	.word	0x000004c0
.L_19:


//--------------------- .nv.compat                --------------------------
	.section	.nv.compat,"",@"SHT_CUDA_COMPAT_INFO"
	.align	4
        /*0000*/ 	.byte	0x02, 0x09, 0x01, 0x00, 0x02, 0x02, 0x04, 0x00, 0x02, 0x05, 0x05, 0x00, 0x03, 0x07, 0x01, 0x01
        /*0010*/ 	.byte	0x02, 0x03, 0x01, 0x00, 0x02, 0x06, 0x01, 0x00, 0x04, 0x0b, 0x08, 0x00, 0x00, 0x00, 0x00, 0x00
        /*0020*/ 	.byte	0x00, 0x00, 0x00, 0x00


//--------------------- .nv.info._ZN7cutlass13device_kernelINS_4gemm6kernel13GemmUniversalIN4cute5tupleIJiiiiEEENS1_10collective13CollectiveMmaINS1_34MainloopSm90TmaGmmaWarpSpecializedILi3ENS5_IJNS4_1CILi2EEESB_NSA_ILi1EEEEEENS1_35KernelTmaWarpSpecializedCooperativeEEENS5_IJNSA_ILi256EEESG_NSA_ILi32EEEEEENS_10bfloat16_tENS5_IJlSC_lEEESJ_SK_NS4_8TiledMMAINS4_8MMA_AtomIJNS4_4SM904GMMA28MMA_64x256x16_F32BF16BF16_SSILNSO_5MajorE0ELSQ_0ELNSO_7ScaleInE1ELSR_1EEEEEENS4_6LayoutINS5_IJSB_SC_SC_EEENS5_IJSC_NSA_ILi0EEESW_EEEEENS5_IJNS4_10UnderscoreESZ_SZ_EEEEENS4_23SM90_TMA_LOAD_MULTICASTENS4_14ComposedLayoutINS4_7SwizzleILi2ELi4ELi3EEENS4_18smem_ptr_flag_bitsILi16EEENSU_INS5_IJNSA_ILi8EEESH_EEENS5_IJSH_SC_EEEEEEEvNS4_8identityES12_S1C_vS1D_EENS_8epilogue10collective6detail29Sm90TmaWarpSpecializedAdapterINS1G_15DefaultEpilogueISJ_SK_SK_NS1F_6thread17LinearCombinationISJ_Li1EffLNS1K_9ScaleType4KindE0ELNS_15FloatRoundStyleE2ESJ_EENS1_15EpilogueDefaultEEEEEvvEEEEvNT_6ParamsE --------------------------
	.section	.nv.info._ZN7cutlass13device_kernelINS_4gemm6kernel13GemmUniversalIN4cute5tupleIJiiiiEEENS1_10collective13CollectiveMmaINS1_34MainloopSm90TmaGmmaWarpSpecializedILi3ENS5_IJNS4_1CILi2EEESB_NSA_ILi1EEEEEENS1_35KernelTmaWarpSpecializedCooperativeEEENS5_IJNSA_ILi256EEESG_NSA_ILi32EEEEEENS_10bfloat16_tENS5_IJlSC_lEEESJ_SK_NS4_8TiledMMAINS4_8MMA_AtomIJNS4_4SM904GMMA28MMA_64x256x16_F32BF16BF16_SSILNSO_5MajorE0ELSQ_0ELNSO_7ScaleInE1ELSR_1EEEEEENS4_6LayoutINS5_IJSB_SC_SC_EEENS5_IJSC_NSA_ILi0EEESW_EEEEENS5_IJNS4_10UnderscoreESZ_SZ_EEEEENS4_23SM90_TMA_LOAD_MULTICASTENS4_14ComposedLayoutINS4_7SwizzleILi2ELi4ELi3EEENS4_18smem_ptr_flag_bitsILi16EEENSU_INS5_IJNSA_ILi8EEESH_EEENS5_IJSH_SC_EEEEEEEvNS4_8identityES12_S1C_vS1D_EENS_8epilogue10collective6detail29Sm90TmaWarpSpecializedAdapterINS1G_15DefaultEpilogueISJ_SK_SK_NS1F_6thread17LinearCombinationISJ_Li1EffLNS1K_9ScaleType4KindE0ELNS_15FloatRoundStyleE2ESJ_EENS1_15EpilogueDefaultEEEEEvvEEEEvNT_6ParamsE,"",@"SHT_CUDA_INFO"
	.sectionflags	@""
	.align	4


	//----- nvinfo : EIATTR_CUDA_API_VERSION
	.align		4
        /*0000*/ 	.byte	0x04, 0x37
        /*0002*/ 	.short	(.L_21 - .L_20)
.L_20:
        /*0004*/ 	.word	0x00000082


	//----- nvinfo : EIATTR_KPARAM_INFO
	.align		4
.L_21:
        /*0008*/ 	.byte	0x04, 0x17
        /*000a*/ 	.short	(.L_23 - .L_22)
.L_22:
        /*000c*/ 	.word	0x00000000
        /*0010*/ 	.short	0x0000
        /*0012*/ 	.short	0x0070
        /*0014*/ 	.byte	0x00, 0xf0, 0x01, 0x10


	//----- nvinfo : EIATTR_SPARSE_MMA_MASK
	.align		4
.L_23:
        /*0018*/ 	.byte	0x03, 0x50
        /*001a*/ 	.short	0x0000


	//----- nvinfo : EIATTR_MAXREG_COUNT
	.align		4
        /*001c*/ 	.byte	0x03, 0x1b
        /*001e*/ 	.short	0x00a8


	//----- nvinfo : EIATTR_NUM_BARRIERS
	.align		4
        /*0020*/ 	.byte	0x02, 0x4c
        /*0022*/ 	.byte	0x01
	.zero		1


	//----- nvinfo : EIATTR_EXTERNS
	.align		4
        /*0024*/ 	.byte	0x04, 0x0f
        /*0026*/ 	.short	(.L_25 - .L_24)


	//   ....[0]....
	.align		4
.L_24:
        /*0028*/ 	.word	index@(__assertfail)


	//----- nvinfo : EIATTR_ANNOTATIONS
	.align		4
.L_25:
        /*002c*/ 	.byte	0x04, 0x55
        /*002e*/ 	.short	(.L_27 - .L_26)


	//   ....[0]....
.L_26:
        /*0030*/ 	.word	0x00000001
        /*0034*/ 	.byte	0xd0, 0x09, 0x00, 0x00, 0x01, 0x00, 0x00, 0x00, 0xf0, 0x09, 0x00, 0x00, 0x01, 0x00, 0x00, 0x00
        /* <DEDUP_REMOVED lines=380> */
        /*1804*/ 	.byte	0x40, 0x70, 0x01, 0x00


	//----- nvinfo : EIATTR_MERCURY_ISA_VERSION
	.align		4
.L_27:
        /*1808*/ 	.byte	0x03, 0x5f
        /*180a*/ 	.short	0x0101


	//----- nvinfo : EIATTR_INT_WARP_WIDE_INSTR_OFFSETS
	.align		4
        /*180c*/ 	.byte	0x04, 0x31
        /*180e*/ 	.short	(.L_29 - .L_28)


	//   ....[0]....
.L_28:
        /*1810*/ 	.word	0x00000560


	//   ....[1]....
        /*1814*/ 	.word	0x00000570


	//   ....[2]....
        /*1818*/ 	.word	0x000006e0


	//----- nvinfo : EIATTR_COOP_GROUP_MASK_REGIDS
	.align		4
.L_29:
        /*181c*/ 	.byte	0x04, 0x29
        /*181e*/ 	.short	(.L_31 - .L_30)


	//   ....[0]....
.L_30:
        /*1820*/ 	.word	0xffffffff


	//   ....[1]....
        /*1824*/ 	.word	0xffffffff


	//   ....[2]....
        /*1828*/ 	.word	0xffffffff


	//   ....[3]....
        /*182c*/ 	.word	0xffffffff


	//   ....[4]....
        /*1830*/ 	.word	0xffffffff


	//   ....[5]....
        /*1834*/ 	.word	0xffffffff


	//----- nvinfo : EIATTR_COOP_GROUP_INSTR_OFFSETS
	.align		4
.L_31:
        /*1838*/ 	.byte	0x04, 0x28
        /*183a*/ 	.short	(.L_33 - .L_32)


	//   ....[0]....
.L_32:
        /*183c*/ 	.word	0x00000070


	//   ....[1]....
        /*1840*/ 	.word	0x00000080


	//   ....[2]....
        /*1844*/ 	.word	0x000001a0


	//   ....[3]....
        /*1848*/ 	.word	0x000003b0


	//   ....[4]....
        /*184c*/ 	.word	0x00000820


	//   ....[5]....
        /*1850*/ 	.word	0x000013f0


	//----- nvinfo : EIATTR_REG_RECONFIG
	.align		4
.L_33:
        /*1854*/ 	.byte	0x01, 0x54
	.zero		2


	//----- nvinfo : EIATTR_SYSCALL_OFFSETS
	.align		4
        /*1858*/ 	.byte	0x04, 0x46
        /*185a*/ 	.short	(.L_35 - .L_34)


	//   ....[0]....
.L_34:
        /*185c*/ 	.word	0x000015a0


	//----- nvinfo : EIATTR_MBARRIER_INSTR_OFFSETS
	.align		4
.L_35:
        /*1860*/ 	.byte	0x04, 0x39
        /*1862*/ 	.short	(.L_37 - .L_36)


	//   ....[0]....
.L_36:
        /*1864*/ 	.word	0x00000320
        /*1868*/ 	.word	0x000000ff
        /*186c*/ 	.word	0x00000000
        /*1870*/ 	.short	0x0100
        /*1872*/ 	.byte	0x08
	.zero		1


	//   ....[1]....
        /*1874*/ 	.word	0x00000330
        /*1878*/ 	.word	0x000000ff
        /*187c*/ 	.word	0x00000018
        /*1880*/ 	.short	0x0100
        /*1882*/ 	.byte	0x08
	.zero		1


	//   ....[2]....
        /*1884*/ 	.word	0x00000340
        /*1888*/ 	.word	0x000000ff
        /*188c*/ 	.word	0x00000008
        /*1890*/ 	.short	0x0100
        /*1892*/ 	.byte	0x08
	.zero		1


	//   ....[3]....
        /*1894*/ 	.word	0x00000350
        /*1898*/ 	.word	0x000000ff
        /*189c*/ 	.word	0x00000020
        /*18a0*/ 	.short	0x0100
        /*18a2*/ 	.byte	0x08
	.zero		1


	//   ....[4]....
        /*18a4*/ 	.word	0x00000360
        /*18a8*/ 	.word	0x000000ff
        /*18ac*/ 	.word	0x00000010
        /*18b0*/ 	.short	0x0100
        /*18b2*/ 	.byte	0x08
	.zero		1


	//   ....[5]....
        /*18b4*/ 	.word	0x00000370
        /*18b8*/ 	.word	0x000000ff
        /*18bc*/ 	.word	0x00000028
        /*18c0*/ 	.short	0x0100
        /*18c2*/ 	.byte	0x08
	.zero		1


	//   ....[6]....
        /*18c4*/ 	.word	0x00000750
        /*18c8*/ 	.word	0x000000ff
        /*18cc*/ 	.word	0x00000040
        /*18d0*/ 	.short	0x0100
        /*18d2*/ 	.byte	0x06
	.zero		1


	//   ....[7]....
        /*18d4*/ 	.word	0x00000780
        /*18d8*/ 	.word	0x000000ff
        /*18dc*/ 	.word	0x00000048
        /*18e0*/ 	.short	0x0100
        /*18e2*/ 	.byte	0x06
	.zero		1


	//   ....[8]....
        /*18e4*/ 	.word	0x00001680
        /*18e8*/ 	.word	0x00000004
        /*18ec*/ 	.word	0x00000000
        /*18f0*/ 	.short	0x010a
        /*18f2*/ 	.byte	0x3f
	.zero		1


	//   ....[9]....
        /*18f4*/ 	.word	0x000016c0
        /*18f8*/ 	.word	0x00000004
        /*18fc*/ 	.word	0x00000000
        /*1900*/ 	.short	0x010a
        /*1902*/ 	.byte	0x3f
	.zero		1


	//   ....[10]....
        /*1904*/ 	.word	0x00002c50
        /*1908*/ 	.word	0x00000005
        /*190c*/ 	.word	0x00000000
        /*1910*/ 	.short	0x010a
        /*1912*/ 	.byte	0x3f
	.zero		1


	//   ....[11]....
        /*1914*/ 	.word	0x00002c90
        /*1918*/ 	.word	0x00000005
        /*191c*/ 	.word	0x00000000
        /*1920*/ 	.short	0x010a
        /*1922*/ 	.byte	0x3f
	.zero		1


	//   ....[12]....
        /*1924*/ 	.word	0x00004cb0
        /*1928*/ 	.word	0x00000005
        /*192c*/ 	.word	0x00000000
        /*1930*/ 	.short	0x0101
        /*1932*/ 	.byte	0x3f
	.zero		1


	//   ....[13]....
        /*1934*/ 	.word	0x00004ec0
        /*1938*/ 	.word	0x00000000
        /*193c*/ 	.word	0x00000000
        /*1940*/ 	.short	0x0101
        /*1942*/ 	.byte	0x3f
	.zero		1


	//   ....[14]....
        /*1944*/ 	.word	0x00016b80
        /*1948*/ 	.word	0x0000000a
        /*194c*/ 	.word	0x00000018
        /*1950*/ 	.short	0x010a
        /*1952*/ 	.byte	0x3f
	.zero		1


	//   ....[15]....
        /*1954*/ 	.word	0x00016f40
        /*1958*/ 	.word	0x00000002
        /*195c*/ 	.word	0x00000048
        /*1960*/ 	.short	0x0101
        /*1962*/ 	.byte	0x3f
	.zero		1


	//   ....[16]....
        /*1964*/ 	.word	0x00017740
        /*1968*/ 	.word	0x00000005
        /*196c*/ 	.word	0x00000000
        /*1970*/ 	.short	0x010a
        /*1972*/ 	.byte	0x3f
	.zero		1


	//   ....[17]....
        /*1974*/ 	.word	0x000177d0
        /*1978*/ 	.word	0x00000007
        /*197c*/ 	.word	0x00000000
        /*1980*/ 	.short	0x010a
        /*1982*/ 	.byte	0x3f
	.zero		1


	//   ....[18]....
        /*1984*/ 	.word	0x00017860
        /*1988*/ 	.word	0x00000003
        /*198c*/ 	.word	0x00000000
        /*1990*/ 	.short	0x010a
        /*1992*/ 	.byte	0x3f
	.zero		1


	//   ....[19]....
        /*1994*/ 	.word	0x000178c0
        /*1998*/ 	.word	0x00000004
        /*199c*/ 	.word	0x00000000
        /*19a0*/ 	.short	0x010a
        /*19a2*/ 	.byte	0x3f
	.zero		1


	//   ....[20]....
        /*19a4*/ 	.word	0x00017910
        /*19a8*/ 	.word	0x00000005
        /*19ac*/ 	.word	0x00000000
        /*19b0*/ 	.short	0x010a
        /*19b2*/ 	.byte	0x3f
	.zero		1


	//   ....[21]....
        /*19b4*/ 	.word	0x000179e0
        /*19b8*/ 	.word	0x0000000a
        /*19bc*/ 	.word	0x00000018
        /*19c0*/ 	.short	0x010a
        /*19c2*/ 	.byte	0x3f
	.zero		1


	//   ....[22]....
        /*19c4*/ 	.word	0x00017ab0
        /*19c8*/ 	.word	0x00000005
        /*19cc*/ 	.word	0x00000000
        /*19d0*/ 	.short	0x010a
        /*19d2*/ 	.byte	0x3f
	.zero		1


	//   ....[23]....
        /*19d4*/ 	.word	0x00017b00
        /*19d8*/ 	.word	0x00000007
        /*19dc*/ 	.word	0x00000000
        /*19e0*/ 	.short	0x010a
        /*19e2*/ 	.byte	0x3f
	.zero		1


	//----- nvinfo : EIATTR_NUM_MBARRIERS
	.align		4
.L_37:
        /*19e4*/ 	.byte	0x03, 0x38
        /*19e6*/ 	.short	0x0008


	//----- nvinfo : EIATTR_EXIT_INSTR_OFFSETS
	.align		4
        /*19e8*/ 	.byte	0x04, 0x1c
        /*19ea*/ 	.short	(.L_39 - .L_38)


	//   ....[0]....
.L_38:
        /*19ec*/ 	.word	0x00000a80


	//   ....[1]....
        /*19f0*/ 	.word	0x00001310


	//   ....[2]....
        /*19f4*/ 	.word	0x00016110


	//   ....[3]....
        /*19f8*/ 	.word	0x00016730


	//   ....[4]....
        /*19fc*/ 	.word	0x000178b0


	//----- nvinfo : EIATTR_MAX_THREADS
	.align		4
.L_39:
        /*1a00*/ 	.byte	0x04, 0x05
        /*1a02*/ 	.short	(.L_41 - .L_40)
.L_40:
        /*1a04*/ 	.word	0x00000180
        /*1a08*/ 	.word	0x00000001
        /*1a0c*/ 	.word	0x00000001


	//----- nvinfo : EIATTR_CRS_STACK_SIZE
	.align		4
.L_41:
        /*1a10*/ 	.byte	0x04, 0x1e
        /*1a12*/ 	.short	(.L_43 - .L_42)
.L_42:
        /*1a14*/ 	.word	0x00000000


	//----- nvinfo : EIATTR_CBANK_PARAM_SIZE
	.align		4
.L_43:
        /*1a18*/ 	.byte	0x03, 0x19
        /*1a1a*/ 	.short	0x0470


	//----- nvinfo : EIATTR_PARAM_CBANK
	.align		4
        /*1a1c*/ 	.byte	0x04, 0x0a
        /*1a1e*/ 	.short	(.L_45 - .L_44)
	.align		4
.L_44:
        /*1a20*/ 	.word	index@(.nv.constant0._ZN7cutlass13device_kernelINS_4gemm6kernel13GemmUniversalIN4cute5tupleIJiiiiEEENS1_10collective13CollectiveMmaINS1_34MainloopSm90TmaGmmaWarpSpecializedILi3ENS5_IJNS4_1CILi2EEESB_NSA_ILi1EEEEEENS1_35KernelTmaWarpSpecializedCooperativeEEENS5_IJNSA_ILi256EEESG_NSA_ILi32EEEEEENS_10bfloat16_tENS5_IJlSC_lEEESJ_SK_NS4_8TiledMMAINS4_8MMA_AtomIJNS4_4SM904GMMA28MMA_64x256x16_F32BF16BF16_SSILNSO_5MajorE0ELSQ_0ELNSO_7ScaleInE1ELSR_1EEEEEENS4_6LayoutINS5_IJSB_SC_SC_EEENS5_IJSC_NSA_ILi0EEESW_EEEEENS5_IJNS4_10UnderscoreESZ_SZ_EEEEENS4_23SM90_TMA_LOAD_MULTICASTENS4_14ComposedLayoutINS4_7SwizzleILi2ELi4ELi3EEENS4_18smem_ptr_flag_bitsILi16EEENSU_INS5_IJNSA_ILi8EEESH_EEENS5_IJSH_SC_EEEEEEEvNS4_8identityES12_S1C_vS1D_EENS_8epilogue10collective6detail29Sm90TmaWarpSpecializedAdapterINS1G_15DefaultEpilogueISJ_SK_SK_NS1F_6thread17LinearCombinationISJ_Li1EffLNS1K_9ScaleType4KindE0ELNS_15FloatRoundStyleE2ESJ_EENS1_15EpilogueDefaultEEEEEvvEEEEvNT_6ParamsE)
        /*1a24*/ 	.short	0x0210
        /*1a26*/ 	.short	0x0470


	//----- nvinfo : EIATTR_SW_WAR
	.align		4
.L_45:
        /*1a28*/ 	.byte	0x04, 0x36
        /*1a2a*/ 	.short	(.L_47 - .L_46)
.L_46:
        /*1a2c*/ 	.word	0x00000008
.L_47:


//--------------------- .nv.callgraph             --------------------------
	.section	.nv.callgraph,"",@"SHT_CUDA_CALLGRAPH"
	.align	4
	.sectionentsize	8
	.align		4
        /*0000*/ 	.word	0x00000000
	.align		4
        /*0004*/ 	.word	0xffffffff
	.align		4
        /*0008*/ 	.word	index@(_ZN7cutlass13device_kernelINS_4gemm6kernel13GemmUniversalIN4cute5tupleIJiiiiEEENS1_10collective13CollectiveMmaINS1_34MainloopSm90TmaGmmaWarpSpecializedILi3ENS5_IJNS4_1CILi2EEESB_NSA_ILi1EEEEEENS1_35KernelTmaWarpSpecializedCooperativeEEENS5_IJNSA_ILi256EEESG_NSA_ILi32EEEEEENS_10bfloat16_tENS5_IJlSC_lEEESJ_SK_NS4_8TiledMMAINS4_8MMA_AtomIJNS4_4SM904GMMA28MMA_64x256x16_F32BF16BF16_SSILNSO_5MajorE0ELSQ_0ELNSO_7ScaleInE1ELSR_1EEEEEENS4_6LayoutINS5_IJSB_SC_SC_EEENS5_IJSC_NSA_ILi0EEESW_EEEEENS5_IJNS4_10UnderscoreESZ_SZ_EEEEENS4_23SM90_TMA_LOAD_MULTICASTENS4_14ComposedLayoutINS4_7SwizzleILi2ELi4ELi3EEENS4_18smem_ptr_flag_bitsILi16EEENSU_INS5_IJNSA_ILi8EEESH_EEENS5_IJSH_SC_EEEEEEEvNS4_8identityES12_S1C_vS1D_EENS_8epilogue10collective6detail29Sm90TmaWarpSpecializedAdapterINS1G_15DefaultEpilogueISJ_SK_SK_NS1F_6thread17LinearCombinationISJ_Li1EffLNS1K_9ScaleType4KindE0ELNS_15FloatRoundStyleE2ESJ_EENS1_15EpilogueDefaultEEEEEvvEEEEvNT_6ParamsE)
	.align		4
        /*000c*/ 	.word	index@(__assertfail)
	.align		4
        /*0010*/ 	.word	0x00000000
	.align		4
        /*0014*/ 	.word	0xfffffffe
	.align		4
        /*0018*/ 	.word	0x00000000
	.align		4
        /*001c*/ 	.word	0xfffffffd
	.align		4
        /*0020*/ 	.word	0x00000000
	.align		4
        /*0024*/ 	.word	0xfffffffc


//--------------------- .nv.constant4             --------------------------
	.section	.nv.constant4,"a",@progbits
	.align	8
	.align		8
.nv.constant4:
        /*0000*/ 	.dword	__assertfail
	.align		8
        /*0008*/ 	.dword	__unnamed_1
	.align		8
        /*0010*/ 	.dword	_ZN39_INTERNAL_e8e02434_4_k_cu_5703b6fb_36714cuda3std3__45__cpo5beginE
	.align		8
        /*0018*/ 	.dword	_ZN39_INTERNAL_e8e02434_4_k_cu_5703b6fb_36714cuda3std3__45__cpo3endE
	.align		8
        /*0020*/ 	.dword	_ZN39_INTERNAL_e8e02434_4_k_cu_5703b6fb_36714cuda3std3__45__cpo6cbeginE
	.align		8
        /*0028*/ 	.dword	_ZN39_INTERNAL_e8e02434_4_k_cu_5703b6fb_36714cuda3std3__45__cpo4cendE
	.align		8
        /*0030*/ 	.dword	_ZN39_INTERNAL_e8e02434_4_k_cu_5703b6fb_36714cuda3std3__441_GLOBAL__N__e8e02434_4_k_cu_5703b6fb_36716ignoreE
	.align		8
        /*0038*/ 	.dword	_ZN39_INTERNAL_e8e02434_4_k_cu_5703b6fb_36714cuda3std3__419piecewise_constructE
	.align		8
        /*0040*/ 	.dword	_ZN39_INTERNAL_e8e02434_4_k_cu_5703b6fb_36714cuda3std3__48in_placeE
	.align		8
        /*0048*/ 	.dword	_ZN39_INTERNAL_e8e02434_4_k_cu_5703b6fb_36714cuda3std6ranges3__45__cpo4swapE
	.align		8
        /*0050*/ 	.dword	_ZN39_INTERNAL_e8e02434_4_k_cu_5703b6fb_36714cuda3std6ranges3__45__cpo9iter_moveE
	.align		8
        /*0058*/ 	.dword	_ZN39_INTERNAL_e8e02434_4_k_cu_5703b6fb_36714cute7productE
	.align		8
        /*0060*/ 	.dword	_ZN39_INTERNAL_e8e02434_4_k_cu_5703b6fb_36714cute1_E
	.align		8
        /*0068*/ 	.dword	$str$22
	.align		8
        /*0070*/ 	.dword	$str$23


//--------------------- .text._ZN7cutlass13device_kernelINS_4gemm6kernel13GemmUniversalIN4cute5tupleIJiiiiEEENS1_10collective13CollectiveMmaINS1_34MainloopSm90TmaGmmaWarpSpecializedILi3ENS5_IJNS4_1CILi2EEESB_NSA_ILi1EEEEEENS1_35KernelTmaWarpSpecializedCooperativeEEENS5_IJNSA_ILi256EEESG_NSA_ILi32EEEEEENS_10bfloat16_tENS5_IJlSC_lEEESJ_SK_NS4_8TiledMMAINS4_8MMA_AtomIJNS4_4SM904GMMA28MMA_64x256x16_F32BF16BF16_SSILNSO_5MajorE0ELSQ_0ELNSO_7ScaleInE1ELSR_1EEEEEENS4_6LayoutINS5_IJSB_SC_SC_EEENS5_IJSC_NSA_ILi0EEESW_EEEEENS5_IJNS4_10UnderscoreESZ_SZ_EEEEENS4_23SM90_TMA_LOAD_MULTICASTENS4_14ComposedLayoutINS4_7SwizzleILi2ELi4ELi3EEENS4_18smem_ptr_flag_bitsILi16EEENSU_INS5_IJNSA_ILi8EEESH_EEENS5_IJSH_SC_EEEEEEEvNS4_8identityES12_S1C_vS1D_EENS_8epilogue10collective6detail29Sm90TmaWarpSpecializedAdapterINS1G_15DefaultEpilogueISJ_SK_SK_NS1F_6thread17LinearCombinationISJ_Li1EffLNS1K_9ScaleType4KindE0ELNS_15FloatRoundStyleE2ESJ_EENS1_15EpilogueDefaultEEEEEvvEEEEvNT_6ParamsE --------------------------
	.section	.text._ZN7cutlass13device_kernelINS_4gemm6kernel13GemmUniversalIN4cute5tupleIJiiiiEEENS1_10collective13CollectiveMmaINS1_34MainloopSm90TmaGmmaWarpSpecializedILi3ENS5_IJNS4_1CILi2EEESB_NSA_ILi1EEEEEENS1_35KernelTmaWarpSpecializedCooperativeEEENS5_IJNSA_ILi256EEESG_NSA_ILi32EEEEEENS_10bfloat16_tENS5_IJlSC_lEEESJ_SK_NS4_8TiledMMAINS4_8MMA_AtomIJNS4_4SM904GMMA28MMA_64x256x16_F32BF16BF16_SSILNSO_5MajorE0ELSQ_0ELNSO_7ScaleInE1ELSR_1EEEEEENS4_6LayoutINS5_IJSB_SC_SC_EEENS5_IJSC_NSA_ILi0EEESW_EEEEENS5_IJNS4_10UnderscoreESZ_SZ_EEEEENS4_23SM90_TMA_LOAD_MULTICASTENS4_14ComposedLayoutINS4_7SwizzleILi2ELi4ELi3EEENS4_18smem_ptr_flag_bitsILi16EEENSU_INS5_IJNSA_ILi8EEESH_EEENS5_IJSH_SC_EEEEEEEvNS4_8identityES12_S1C_vS1D_EENS_8epilogue10collective6detail29Sm90TmaWarpSpecializedAdapterINS1G_15DefaultEpilogueISJ_SK_SK_NS1F_6thread17LinearCombinationISJ_Li1EffLNS1K_9ScaleType4KindE0ELNS_15FloatRoundStyleE2ESJ_EENS1_15EpilogueDefaultEEEEEvvEEEEvNT_6ParamsE,"ax",@progbits
	.align	128
.text._ZN7cutlass13device_kernelINS_4gemm6kernel13GemmUniversalIN4cute5tupleIJiiiiEEENS1_10collective13CollectiveMmaINS1_34MainloopSm90TmaGmmaWarpSpecializedILi3ENS5_IJNS4_1CILi2EEESB_NSA_ILi1EEEEEENS1_35KernelTmaWarpSpecializedCooperativeEEENS5_IJNSA_ILi256EEESG_NSA_ILi32EEEEEENS_10bfloat16_tENS5_IJlSC_lEEESJ_SK_NS4_8TiledMMAINS4_8MMA_AtomIJNS4_4SM904GMMA28MMA_64x256x16_F32BF16BF16_SSILNSO_5MajorE0ELSQ_0ELNSO_7ScaleInE1ELSR_1EEEEEENS4_6LayoutINS5_IJSB_SC_SC_EEENS5_IJSC_NSA_ILi0EEESW_EEEEENS5_IJNS4_10UnderscoreESZ_SZ_EEEEENS4_23SM90_TMA_LOAD_MULTICASTENS4_14ComposedLayoutINS4_7SwizzleILi2ELi4ELi3EEENS4_18smem_ptr_flag_bitsILi16EEENSU_INS5_IJNSA_ILi8EEESH_EEENS5_IJSH_SC_EEEEEEEvNS4_8identityES12_S1C_vS1D_EENS_8epilogue10collective6detail29Sm90TmaWarpSpecializedAdapterINS1G_15DefaultEpilogueISJ_SK_SK_NS1F_6thread17LinearCombinationISJ_Li1EffLNS1K_9ScaleType4KindE0ELNS_15FloatRoundStyleE2ESJ_EENS1_15EpilogueDefaultEEEEEvvEEEEvNT_6ParamsE:
        .type           _ZN7cutlass13device_kernelINS_4gemm6kernel13GemmUniversalIN4cute5tupleIJiiiiEEENS1_10collective13CollectiveMmaINS1_34MainloopSm90TmaGmmaWarpSpecializedILi3ENS5_IJNS4_1CILi2EEESB_NSA_ILi1EEEEEENS1_35KernelTmaWarpSpecializedCooperativeEEENS5_IJNSA_ILi256EEESG_NSA_ILi32EEEEEENS_10bfloat16_tENS5_IJlSC_lEEESJ_SK_NS4_8TiledMMAINS4_8MMA_AtomIJNS4_4SM904GMMA28MMA_64x256x16_F32BF16BF16_SSILNSO_5MajorE0ELSQ_0ELNSO_7ScaleInE1ELSR_1EEEEEENS4_6LayoutINS5_IJSB_SC_SC_EEENS5_IJSC_NSA_ILi0EEESW_EEEEENS5_IJNS4_10UnderscoreESZ_SZ_EEEEENS4_23SM90_TMA_LOAD_MULTICASTENS4_14ComposedLayoutINS4_7SwizzleILi2ELi4ELi3EEENS4_18smem_ptr_flag_bitsILi16EEENSU_INS5_IJNSA_ILi8EEESH_EEENS5_IJSH_SC_EEEEEEEvNS4_8identityES12_S1C_vS1D_EENS_8epilogue10collective6detail29Sm90TmaWarpSpecializedAdapterINS1G_15DefaultEpilogueISJ_SK_SK_NS1F_6thread17LinearCombinationISJ_Li1EffLNS1K_9ScaleType4KindE0ELNS_15FloatRoundStyleE2ESJ_EENS1_15EpilogueDefaultEEEEEvvEEEEvNT_6ParamsE,@function
        .size           _ZN7cutlass13device_kernelINS_4gemm6kernel13GemmUniversalIN4cute5tupleIJiiiiEEENS1_10collective13CollectiveMmaINS1_34MainloopSm90TmaGmmaWarpSpecializedILi3ENS5_IJNS4_1CILi2EEESB_NSA_ILi1EEEEEENS1_35KernelTmaWarpSpecializedCooperativeEEENS5_IJNSA_ILi256EEESG_NSA_ILi32EEEEEENS_10bfloat16_tENS5_IJlSC_lEEESJ_SK_NS4_8TiledMMAINS4_8MMA_AtomIJNS4_4SM904GMMA28MMA_64x256x16_F32BF16BF16_SSILNSO_5MajorE0ELSQ_0ELNSO_7ScaleInE1ELSR_1EEEEEENS4_6LayoutINS5_IJSB_SC_SC_EEENS5_IJSC_NSA_ILi0EEESW_EEEEENS5_IJNS4_10UnderscoreESZ_SZ_EEEEENS4_23SM90_TMA_LOAD_MULTICASTENS4_14ComposedLayoutINS4_7SwizzleILi2ELi4ELi3EEENS4_18smem_ptr_flag_bitsILi16EEENSU_INS5_IJNSA_ILi8EEESH_EEENS5_IJSH_SC_EEEEEEEvNS4_8identityES12_S1C_vS1D_EENS_8epilogue10collective6detail29Sm90TmaWarpSpecializedAdapterINS1G_15DefaultEpilogueISJ_SK_SK_NS1F_6thread17LinearCombinationISJ_Li1EffLNS1K_9ScaleType4KindE0ELNS_15FloatRoundStyleE2ESJ_EENS1_15EpilogueDefaultEEEEEvvEEEEvNT_6ParamsE,(.L_x_579 - _ZN7cutlass13device_kernelINS_4gemm6kernel13GemmUniversalIN4cute5tupleIJiiiiEEENS1_10collective13CollectiveMmaINS1_34MainloopSm90TmaGmmaWarpSpecializedILi3ENS5_IJNS4_1CILi2EEESB_NSA_ILi1EEEEEENS1_35KernelTmaWarpSpecializedCooperativeEEENS5_IJNSA_ILi256EEESG_NSA_ILi32EEEEEENS_10bfloat16_tENS5_IJlSC_lEEESJ_SK_NS4_8TiledMMAINS4_8MMA_AtomIJNS4_4SM904GMMA28MMA_64x256x16_F32BF16BF16_SSILNSO_5MajorE0ELSQ_0ELNSO_7ScaleInE1ELSR_1EEEEEENS4_6LayoutINS5_IJSB_SC_SC_EEENS5_IJSC_NSA_ILi0EEESW_EEEEENS5_IJNS4_10UnderscoreESZ_SZ_EEEEENS4_23SM90_TMA_LOAD_MULTICASTENS4_14ComposedLayoutINS4_7SwizzleILi2ELi4ELi3EEENS4_18smem_ptr_flag_bitsILi16EEENSU_INS5_IJNSA_ILi8EEESH_EEENS5_IJSH_SC_EEEEEEEvNS4_8identityES12_S1C_vS1D_EENS_8epilogue10collective6detail29Sm90TmaWarpSpecializedAdapterINS1G_15DefaultEpilogueISJ_SK_SK_NS1F_6thread17LinearCombinationISJ_Li1EffLNS1K_9ScaleType4KindE0ELNS_15FloatRoundStyleE2ESJ_EENS1_15EpilogueDefaultEEEEEvvEEEEvNT_6ParamsE)
        .other          _ZN7cutlass13device_kernelINS_4gemm6kernel13GemmUniversalIN4cute5tupleIJiiiiEEENS1_10collective13CollectiveMmaINS1_34MainloopSm90TmaGmmaWarpSpecializedILi3ENS5_IJNS4_1CILi2EEESB_NSA_ILi1EEEEEENS1_35KernelTmaWarpSpecializedCooperativeEEENS5_IJNSA_ILi256EEESG_NSA_ILi32EEEEEENS_10bfloat16_tENS5_IJlSC_lEEESJ_SK_NS4_8TiledMMAINS4_8MMA_AtomIJNS4_4SM904GMMA28MMA_64x256x16_F32BF16BF16_SSILNSO_5MajorE0ELSQ_0ELNSO_7ScaleInE1ELSR_1EEEEEENS4_6LayoutINS5_IJSB_SC_SC_EEENS5_IJSC_NSA_ILi0EEESW_EEEEENS5_IJNS4_10UnderscoreESZ_SZ_EEEEENS4_23SM90_TMA_LOAD_MULTICASTENS4_14ComposedLayoutINS4_7SwizzleILi2ELi4ELi3EEENS4_18smem_ptr_flag_bitsILi16EEENSU_INS5_IJNSA_ILi8EEESH_EEENS5_IJSH_SC_EEEEEEEvNS4_8identityES12_S1C_vS1D_EENS_8epilogue10collective6detail29Sm90TmaWarpSpecializedAdapterINS1G_15DefaultEpilogueISJ_SK_SK_NS1F_6thread17LinearCombinationISJ_Li1EffLNS1K_9ScaleType4KindE0ELNS_15FloatRoundStyleE2ESJ_EENS1_15EpilogueDefaultEEEEEvvEEEEvNT_6ParamsE,@"STO_CUDA_ENTRY STV_DEFAULT"
_ZN7cutlass13device_kernelINS_4gemm6kernel13GemmUniversalIN4cute5tupleIJiiiiEEENS1_10collective13CollectiveMmaINS1_34MainloopSm90TmaGmmaWarpSpecializedILi3ENS5_IJNS4_1CILi2EEESB_NSA_ILi1EEEEEENS1_35KernelTmaWarpSpecializedCooperativeEEENS5_IJNSA_ILi256EEESG_NSA_ILi32EEEEEENS_10bfloat16_tENS5_IJlSC_lEEESJ_SK_NS4_8TiledMMAINS4_8MMA_AtomIJNS4_4SM904GMMA28MMA_64x256x16_F32BF16BF16_SSILNSO_5MajorE0ELSQ_0ELNSO_7ScaleInE1ELSR_1EEEEEENS4_6LayoutINS5_IJSB_SC_SC_EEENS5_IJSC_NSA_ILi0EEESW_EEEEENS5_IJNS4_10UnderscoreESZ_SZ_EEEEENS4_23SM90_TMA_LOAD_MULTICASTENS4_14ComposedLayoutINS4_7SwizzleILi2ELi4ELi3EEENS4_18smem_ptr_flag_bitsILi16EEENSU_INS5_IJNSA_ILi8EEESH_EEENS5_IJSH_SC_EEEEEEEvNS4_8identityES12_S1C_vS1D_EENS_8epilogue10collective6detail29Sm90TmaWarpSpecializedAdapterINS1G_15DefaultEpilogueISJ_SK_SK_NS1F_6thread17LinearCombinationISJ_Li1EffLNS1K_9ScaleType4KindE0ELNS_15FloatRoundStyleE2ESJ_EENS1_15EpilogueDefaultEEEEEvvEEEEvNT_6ParamsE:
[----:B------:R-:W0:Y:S02]  /*0000*/  LDC R1, c[0x0][0x28] ;  /* 0x00000a00ff017b82 */ /* 0x000e240000000800 */
[----:B0-----:R-:W-:Y:S01]  /*0010*/  VIADD R1, R1, 0xfffffb40 ;  /* 0xfffffb4001017836 */ /* 0x001fe20000000000 */
[----:B------:R-:W0:Y:S01]  /*0020*/  S2R R4, SR_TID.X ;  /* 0x0000000000047919 */ /* 0x000e220000002100 */
[----:B------:R-:W-:Y:S01]  /*0030*/  ELECT P0, URZ, PT ;  /* 0x00000000003f782f */ /* 0x000fe20003800000 */
[----:B------:R-:W-:Y:S01]  /*0040*/  BSSY B0, `(.L_x_0) ;  /* 0x0000015000007945 */ /* 0x000fe20003800000 */
[--C-:B0-----:R-:W-:Y:S02]  /*0050*/  SHF.R.U32.HI R0, RZ, 0x5, R4.reuse ;  /* 0x00000005ff007819 */ /* 0x101fe40000011604 */
[----:B------:R-:W-:-:S03]  /*0060*/  SHF.R.U32.HI R2, RZ, 0x7, R4 ;  /* 0x00000007ff027819 */ /* 0x000fc60000011604 */
[----:B------:R-:W0:Y:S04]  /*0070*/  SHFL.IDX PT, R3, R0, RZ, 0x1f ;  /* 0x00001fff00037589 */ /* 0x000e2800000e0000 */
[----:B------:R-:W1:Y:S01]  /*0080*/  SHFL.IDX PT, R2, R2, RZ, 0x1f ;  /* 0x00001fff02027589 */ /* 0x000e6200000e0000 */
[----:B0-----:R-:W-:Y:S02]  /*0090*/  R2UR UR9, R3 ;  /* 0x00000000030972ca */ /* 0x001fe400000e0000 */
[----:B-1----:R-:W-:-:S11]  /*00a0*/  R2UR UR5, R2 ;  /* 0x00000000020572ca */ /* 0x002fd600000e0000 */
[----:B------:R-:W-:Y:S02]  /*00b0*/  USHF.R.S32.HI UR4, URZ, 0x1f, UR9 ;  /* 0x0000001f3f047899 */ /* 0x000fe40008011409 */
[----:B------:R-:W-:Y:S02]  /*00c0*/  ISETP.NE.OR P0, PT, RZ, UR9, !P0 ;  /* 0x00000009ff007c0c */ /* 0x000fe4000c705670 */
[----:B------:R-:W-:-:S04]  /*00d0*/  ULEA.HI UR4, UR4, UR9, URZ, 0x2 ;  /* 0x0000000904047291 */ /* 0x000fc8000f8f103f */
[----:B------:R-:W-:-:S04]  /*00e0*/  ULOP3.LUT UR4, UR4, 0xfffffffc, URZ, 0xc0, !UPT ;  /* 0xfffffffc04047892 */ /* 0x000fc8000f8ec03f */
[----:B------:R-:W-:-:S03]  /*00f0*/  UIADD3 UR9, UR9, -UR4, URZ ;  /* 0x8000000409097290 */ /* 0x000fc6000fffe03f */
[----:B------:R-:W-:Y:S09]  /*0100*/  @P0 BRA `(.L_x_1) ;  /* 0x0000000000200947 */ /* 0x000ff20003800000 */
[----:B------:R-:W-:Y:S02]  /*0110*/  ULDC.64 UR6, c[0x0][0x198] ;  /* 0x0000660000067ab9 */ /* 0x000fe40000000a00 */
[----:B------:R-:W-:Y:S02]  /*0120*/  UIADD3 UR10, UP0, UR6, 0xf0, URZ ;  /* 0x000000f0060a7890 */ /* 0x000fe4000ff1e03f */
[----:B------:R-:W-:Y:S02]  /*0130*/  UIADD3 UR6, UP1, UR6, 0x1f0, URZ ;  /* 0x000001f006067890 */ /* 0x000fe4000ff3e03f */
[----:B------:R-:W-:Y:S02]  /*0140*/  UIADD3.X UR11, URZ, UR7, URZ, UP0, !UPT ;  /* 0x000000073f0b7290 */ /* 0x000fe400087fe43f */
[----:B------:R-:W-:-:S07]  /*0150*/  UIADD3.X UR7, URZ, UR7, URZ, UP1, !UPT ;  /* 0x000000073f077290 */ /* 0x000fce0008ffe43f */
[----:B------:R0:W-:Y:S02]  /*0160*/  UTMACCTL.PF [UR10] ;  /* 0x000000000a0079b9 */ /* 0x0001e40008040000 */
[----:B------:R0:W-:Y:S02]  /*0170*/  UTMACCTL.PF [UR6] ;  /* 0x00000000060079b9 */ /* 0x0001e40008040000 */
[----:B0-----:R-:W-:Y:S01]  /*0180*/  NOP ;  /* 0x0000000000007918 */ /* 0x001fe20000000000 */
.L_x_1:
[----:B------:R-:W-:Y:S05]  /*0190*/  BSYNC B0 ;  /* 0x0000000000007941 */ /* 0x000fea0003800000 */
.L_x_0:
[----:B------:R-:W0:Y:S01]  /*01a0*/  SHFL.IDX PT, R2, R0, RZ, 0x1f ;  /* 0x00001fff00027589 */ /* 0x000e2200000e0000 */
[----:B------:R-:W-:Y:S01]  /*01b0*/  UISETP.NE.AND UP0, UPT, UR9, 0x3, UPT ;  /* 0x000000030900788c */ /* 0x000fe2000bf05270 */
[----:B------:R-:W-:Y:S01]  /*01c0*/  ISETP.NE.AND P1, PT, RZ, UR5, PT ;  /* 0x00000005ff007c0c */ /* 0x000fe2000bf25270 */
[----:B------:R-:W-:Y:S02]  /*01d0*/  UIADD3 UR16, UR5, -0x1, URZ ;  /* 0xffffffff05107890 */ /* 0x000fe4000fffe03f */
[----:B------:R-:W-:Y:S02]  /*01e0*/  UISETP.EQ.OR UP0, UPT, UR9, URZ, !UP0 ;  /* 0x0000003f0900728c */ /* 0x000fe4000c702670 */
[----:B------:R-:W-:Y:S02]  /*01f0*/  UISETP.GE.U32.AND UP1, UPT, UR16, 0x2, UPT ;  /* 0x000000021000788c */ /* 0x000fe4000bf26070 */
[----:B------:R-:W-:-:S04]  /*0200*/  UISETP.EQ.AND UP0, UPT, UR5, URZ, UP0 ;  /* 0x0000003f0500728c */ /* 0x000fc80008702270 */
[----:B------:R-:W-:-:S04]  /*0210*/  USEL UR40, URZ, 0x1, !UP0 ;  /* 0x000000013f287887 */ /* 0x000fc8000c000000 */
[----:B------:R-:W-:Y:S01]  /*0220*/  USEL UR40, UR40, 0x2, UP1 ;  /* 0x0000000228287887 */ /* 0x000fe20008800000 */
[----:B0-----:R-:W-:-:S13]  /*0230*/  ISETP.NE.AND P0, PT, R2, RZ, PT ;  /* 0x000000ff0200720c */ /* 0x001fda0003f05270 */
[----:B------:R-:W-:Y:S05]  /*0240*/  @P0 BRA `(.L_x_2) ;  /* 0x0000000000500947 */ /* 0x000fea0003800000 */
[----:B------:R-:W0:Y:S01]  /*0250*/  S2UR UR8, SR_CgaCtaId ;  /* 0x00000000000879c3 */ /* 0x000e220000008800 */
[----:B------:R-:W-:Y:S01]  /*0260*/  UMOV UR4, 0x400 ;  /* 0x0000040000047882 */ /* 0x000fe20000000000 */
[----:B------:R-:W-:Y:S01]  /*0270*/  UMOV UR5, 0x1 ;  /* 0x0000000100057882 */ /* 0x000fe20000000000 */
[----:B------:R-:W-:Y:S01]  /*0280*/  UMOV UR6, 0x6 ;  /* 0x0000000600067882 */ /* 0x000fe20000000000 */
[----:B------:R-:W-:Y:S01]  /*0290*/  ELECT P0, URZ, PT ;  /* 0x00000000003f782f */ /* 0x000fe20003800000 */
[----:B------:R-:W-:-:S04]  /*02a0*/  UIADD3 UR6, -UR6, 0x100000, URZ ;  /* 0x0010000006067890 */ /* 0x000fc8000fffe13f */
[----:B------:R-:W-:Y:S02]  /*02b0*/  USHF.L.U32 UR7, UR6, 0xb, URZ ;  /* 0x0000000b06077899 */ /* 0x000fe4000800063f */
[----:B------:R-:W-:Y:S02]  /*02c0*/  USHF.L.U32 UR6, UR6, 0x1, URZ ;  /* 0x0000000106067899 */ /* 0x000fe4000800063f */
[----:B0-----:R-:W-:Y:S02]  /*02d0*/  ULEA UR8, UR8, UR4, 0x18 ;  /* 0x0000000408087291 */ /* 0x001fe4000f8ec03f */
[----:B------:R-:W-:-:S04]  /*02e0*/  UIADD3 UR4, -UR5, 0x100000, URZ ;  /* 0x0010000005047890 */ /* 0x000fc8000fffe13f */
[----:B------:R-:W-:Y:S02]  /*02f0*/  USHF.L.U32 UR5, UR4, 0xb, URZ ;  /* 0x0000000b04057899 */ /* 0x000fe4000800063f */
[----:B------:R-:W-:Y:S01]  /*0300*/  USHF.L.U32 UR4, UR4, 0x1, URZ ;  /* 0x0000000104047899 */ /* 0x000fe2000800063f */
[----:B------:R-:W0:Y:S11]  /*0310*/  FENCE.VIEW.ASYNC.S ;  /* 0x00000000000073c6 */ /* 0x000e360000000000 */
[----:B0-----:R0:W1:Y:S01]  /*0320*/  SYNCS.EXCH.64 URZ, [UR8], UR4 ;  /* 0x00000004083f75b2 */ /* 0x0010620008000100 */
[----:B------:R0:W2:Y:S01]  /*0330*/  SYNCS.EXCH.64 URZ, [UR8+0x18], UR6 ;  /* 0x00001806083f75b2 */ /* 0x0000a20008000100 */
[----:B------:R0:W3:Y:S01]  /*0340*/  SYNCS.EXCH.64 URZ, [UR8+0x8], UR4 ;  /* 0x00000804083f75b2 */ /* 0x0000e20008000100 */
[----:B------:R0:W4:Y:S01]  /*0350*/  SYNCS.EXCH.64 URZ, [UR8+0x20], UR6 ;  /* 0x00002006083f75b2 */ /* 0x0001220008000100 */
[----:B------:R0:W0:Y:S01]  /*0360*/  SYNCS.EXCH.64 URZ, [UR8+0x10], UR4 ;  /* 0x00001004083f75b2 */ /* 0x0000220008000100 */
[----:B------:R0:W0:Y:S01]  /*0370*/  SYNCS.EXCH.64 URZ, [UR8+0x28], UR6 ;  /* 0x00002806083f75b2 */ /* 0x0000220008000100 */
[----:B------:R-:W-:Y:S01]  /*0380*/  NOP ;  /* 0x0000000000007918 */ /* 0x000fe20000000000 */
.L_x_2:
[----:B------:R-:W5:Y:S01]  /*0390*/  S2UR UR13, SR_CTAID.X ;  /* 0x00000000000d79c3 */ /* 0x000f620000002500 */
[----:B------:R-:W-:Y:S01]  /*03a0*/  SHF.R.S32.HI R3, RZ, 0x1f, R4 ;  /* 0x0000001fff037819 */ /* 0x000fe20000011404 */
[----:B------:R5:W1:Y:S01]  /*03b0*/  SHFL.IDX PT, R6, R0, RZ, 0x1f ;  /* 0x00001fff00067589 */ /* 0x000a6200000e0000 */
[----:B0-----:R-:W-:Y:S01]  /*03c0*/  ULDC UR4, c[0x0][0x150] ;  /* 0x0000540000047ab9 */ /* 0x001fe20000000800 */
[----:B------:R-:W-:Y:S02]  /*03d0*/  ELECT P0, URZ, PT ;  /* 0x00000000003f782f */ /* 0x000fe40003800000 */
[----:B------:R-:W-:Y:S01]  /*03e0*/  LEA.HI R3, R3, R4, RZ, 0x7 ;  /* 0x0000000403037211 */ /* 0x000fe200078f38ff */
[----:B------:R-:W-:Y:S01]  /*03f0*/  ULDC UR5, c[0x0][0x154] ;  /* 0x0000550000057ab9 */ /* 0x000fe20000000800 */
[----:B------:R-:W-:Y:S01]  /*0400*/  SHF.R.S32.HI R7, RZ, 0x1f, R2 ;  /* 0x0000001fff077819 */ /* 0x000fe20000011402 */
[----:B------:R-:W0:Y:S01]  /*0410*/  S2UR UR10, SR_CTAID.Y ;  /* 0x00000000000a79c3 */ /* 0x000e220000002600 */
[----:B------:R-:W-:Y:S01]  /*0420*/  LOP3.LUT R3, R3, 0xffffff80, RZ, 0xc0, !PT ;  /* 0xffffff8003037812 */ /* 0x000fe200078ec0ff */
[----:B------:R-:W-:Y:S01]  /*0430*/  ULDC UR8, c[0x0][0x144] ;  /* 0x0000510000087ab9 */ /* 0x000fe20000000800 */
[----:B------:R-:W-:Y:S01]  /*0440*/  LEA.HI R7, R7, R2, RZ, 0x2 ;  /* 0x0000000207077211 */ /* 0x000fe200078f10ff */
[----:B------:R-:W-:Y:S01]  /*0450*/  NOP ;  /* 0x0000000000007918 */ /* 0x000fe20000000000 */
[----:B------:R-:W-:Y:S01]  /*0460*/  NOP ;  /* 0x0000000000007918 */ /* 0x000fe20000000000 */
[----:B------:R-:W-:Y:S01]  /*0470*/  IMAD.IADD R3, R4, 0x1, -R3 ;  /* 0x0000000104037824 */ /* 0x000fe200078e0a03 */
[----:B------:R-:W-:Y:S01]  /*0480*/  LOP3.LUT R7, R7, 0x3ffffffc, RZ, 0xc0, !PT ;  /* 0x3ffffffc07077812 */ /* 0x000fe200078ec0ff */
[----:B------:R-:W-:Y:S01]  /*0490*/  ULDC UR11, c[0x0][0x148] ;  /* 0x00005200000b7ab9 */ /* 0x000fe20000000800 */
[----:B------:R-:W-:-:S02]  /*04a0*/  IMAD.MOV.U32 R17, RZ, RZ, 0x1 ;  /* 0x00000001ff117424 */ /* 0x000fc400078e00ff */
[----:B------:R-:W-:Y:S01]  /*04b0*/  SHF.R.S32.HI R4, RZ, 0x1f, R3 ;  /* 0x0000001fff047819 */ /* 0x000fe20000011403 */
[----:B------:R-:W-:-:S03]  /*04c0*/  IMAD.IADD R2, R2, 0x1, -R7 ;  /* 0x0000000102027824 */ /* 0x000fc600078e0a07 */
[----:B------:R-:W-:Y:S02]  /*04d0*/  LEA.HI R4, R4, R3, RZ, 0x3 ;  /* 0x0000000304047211 */ /* 0x000fe400078f18ff */
[----:B-----5:R-:W-:Y:S02]  /*04e0*/  I2FP.F32.U32 R5, UR13 ;  /* 0x0000000d00057c45 */ /* 0x020fe40008201000 */
[--C-:B------:R-:W-:Y:S02]  /*04f0*/  SHF.R.S32.HI R0, RZ, 0x3, R4.reuse ;  /* 0x00000003ff007819 */ /* 0x100fe40000011404 */
[----:B-1----:R-:W-:Y:S01]  /*0500*/  ISETP.NE.OR P0, PT, R6, RZ, !P0 ;  /* 0x000000ff0600720c */ /* 0x002fe20004705670 */
[----:B------:R-:W-:Y:S01]  /*0510*/  FMUL R8, R5, UR4 ;  /* 0x0000000405087c20 */ /* 0x000fe20008400000 */
[----:B------:R-:W-:-:S04]  /*0520*/  SHF.R.S32.HI R5, RZ, 0x1f, R4 ;  /* 0x0000001fff057819 */ /* 0x000fc80000011404 */
[----:B------:R-:W-:Y:S01]  /*0530*/  LEA.HI R5, R5, R0, RZ, 0x2 ;  /* 0x0000000005057211 */ /* 0x000fe200078f10ff */
[----:B------:R-:W1:Y:S03]  /*0540*/  F2I.U32.TRUNC.NTZ R8, R8 ;  /* 0x0000000800087305 */ /* 0x000e66000020f000 */
[----:B------:R-:W-:-:S03]  /*0550*/  LOP3.LUT R5, R5, 0xfffffffc, RZ, 0xc0, !PT ;  /* 0xfffffffc05057812 */ /* 0x000fc600078ec0ff */
[----:B------:R-:W-:Y:S01]  /*0560*/  VOTEU.ALL UP0, P0 ;  /* 0x00000000003f7886 */ /* 0x000fe20000000000 */
[----:B------:R-:W-:Y:S01]  /*0570*/  VOTEU.ALL UP1, P0 ;  /* 0x00000000003f7886 */ /* 0x000fe20000020000 */
[----:B------:R-:W-:Y:S01]  /*0580*/  IMAD.IADD R5, R0, 0x1, -R5 ;  /* 0x0000000100057824 */ /* 0x000fe200078e0a05 */
[----:B0-----:R-:W-:Y:S02]  /*0590*/  I2FP.F32.U32 R0, UR10 ;  /* 0x0000000a00007c45 */ /* 0x001fe40008201000 */
[----:B------:R-:W0:Y:S01]  /*05a0*/  @!UP0 S2UR UR7, SR_CgaCtaId ;  /* 0x00000000000789c3 */ /* 0x000e220000008800 */
[----:B------:R-:W-:Y:S01]  /*05b0*/  IMAD R2, R2, 0x4, R5 ;  /* 0x0000000402027824 */ /* 0x000fe200078e0205 */
[----:B------:R-:W-:Y:S01]  /*05c0*/  @!UP0 UMOV UR6, 0x400 ;  /* 0x0000040000068882 */ /* 0x000fe20000000000 */
[----:B------:R-:W-:Y:S01]  /*05d0*/  FMUL R4, R0, UR5 ;  /* 0x0000000500047c20 */ /* 0x000fe20008400000 */
[----:B-1----:R-:W-:Y:S02]  /*05e0*/  R2UR UR4, R8 ;  /* 0x00000000080472ca */ /* 0x002fe400000e0000 */
[----:B------:R-:W-:-:S03]  /*05f0*/  LEA.HI R0, R2, R2, RZ, 0x1 ;  /* 0x0000000202007211 */ /* 0x000fc600078f08ff */
[----:B------:R-:W1:Y:S01]  /*0600*/  F2I.U32.TRUNC.NTZ R4, R4 ;  /* 0x0000000400047305 */ /* 0x000e62000020f000 */
[----:B------:R-:W-:-:S05]  /*0610*/  LOP3.LUT R5, R0, 0xfffffffe, RZ, 0xc0, !PT ;  /* 0xfffffffe00057812 */ /* 0x000fca00078ec0ff */
[----:B------:R-:W-:Y:S02]  /*0620*/  IMAD.IADD R5, R2, 0x1, -R5 ;  /* 0x0000000102057824 */ /* 0x000fe400078e0a05 */
[----:B------:R-:W-:-:S04]  /*0630*/  UIADD3 UR4, -UR4, URZ, URZ ;  /* 0x0000003f04047290 */ /* 0x000fc8000fffe13f */
[----:B------:R-:W-:Y:S01]  /*0640*/  UIMAD UR8, UR8, UR4, UR13 ;  /* 0x00000004080872a4 */ /* 0x000fe2000f8e020d */
[----:B-1----:R-:W-:Y:S02]  /*0650*/  R2UR UR12, R4 ;  /* 0x00000000040c72ca */ /* 0x002fe400000e0000 */
[----:B------:R-:W-:Y:S01]  /*0660*/  UMOV UR4, 0x20 ;  /* 0x0000002000047882 */ /* 0x000fe20000000000 */
[----:B------:R-:W1:Y:S02]  /*0670*/  LDC R4, c[0x0][0x140] ;  /* 0x00005000ff047b82 */ /* 0x000e640000000800 */
[----:B------:R-:W-:Y:S01]  /*0680*/  ISETP.NE.AND P3, PT, R5, UR8, PT ;  /* 0x0000000805007c0c */ /* 0x000fe2000bf65270 */
[----:B------:R-:W-:-:S04]  /*0690*/  @!UP0 UIADD3 UR4, -UR4, 0x100000, URZ ;  /* 0x0010000004048890 */ /* 0x000fc8000fffe13f */
[----:B------:R-:W-:Y:S02]  /*06a0*/  @!UP0 USHF.L.U32 UR5, UR4, 0xb, URZ ;  /* 0x0000000b04058899 */ /* 0x000fe4000800063f */
[----:B------:R-:W-:Y:S01]  /*06b0*/  @!UP0 USHF.L.U32 UR4, UR4, 0x1, URZ ;  /* 0x0000000104048899 */ /* 0x000fe2000800063f */
[C---:B------:R-:W-:Y:S01]  /*06c0*/  IMAD.SHL.U32 R5, R2.reuse, 0x4, RZ ;  /* 0x0000000402057824 */ /* 0x040fe200078e00ff */
[----:B0-----:R-:W-:Y:S01]  /*06d0*/  @!UP0 ULEA UR6, UR7, UR6, 0x18 ;  /* 0x0000000607068291 */ /* 0x001fe2000f8ec03f */
[----:B------:R-:W-:Y:S01]  /*06e0*/  VOTEU.ALL UP0, P0 ;  /* 0x00000000003f7886 */ /* 0x000fe20000000000 */
[----:B------:R-:W-:Y:S02]  /*06f0*/  LOP3.LUT P0, RZ, R3, 0x7, RZ, 0xc0, !PT ;  /* 0x0000000703ff7812 */ /* 0x000fe4000780c0ff */
[----:B------:R-:W-:Y:S01]  /*0700*/  LOP3.LUT R152, R2, 0xc, R5, 0x78, !PT ;  /* 0x0000000c02987812 */ /* 0x000fe200078e7805 */
[----:B------:R-:W-:-:S03]  /*0710*/  UIADD3 UR12, -UR12, URZ, URZ ;  /* 0x0000003f0c0c7290 */ /* 0x000fc6000fffe13f */
[C---:B------:R-:W-:Y:S02]  /*0720*/  ISETP.LT.U32.AND P0, PT, R152.reuse, 0x4, !P0 ;  /* 0x000000049800780c */ /* 0x040fe40004701070 */
[----:B------:R-:W-:Y:S01]  /*0730*/  @P3 LEA.HI R0, R152, R152, RZ, 0x1 ;  /* 0x0000009898003211 */ /* 0x000fe200078f08ff */
[----:B------:R-:W0:Y:S02]  /*0740*/  FENCE.VIEW.ASYNC.S ;  /* 0x00000000000073c6 */ /* 0x000e240000000000 */
[----:B0-----:R-:W0:Y:S01]  /*0750*/  @!UP0 SYNCS.EXCH.64 URZ, [UR6+0x40], UR4 ;  /* 0x00004004063f85b2 */ /* 0x001e220008000100 */
[----:B------:R-:W-:Y:S02]  /*0760*/  @P3 SHF.R.S32.HI R0, RZ, 0x1, R0 ;  /* 0x00000001ff003819 */ /* 0x000fe40000011400 */
[----:B-1----:R-:W-:Y:S01]  /*0770*/  ISETP.EQ.U32.AND P2, PT, R4, 0x1, PT ;  /* 0x000000010400780c */ /* 0x002fe20003f42070 */
[----:B------:R1:W0:Y:S01]  /*0780*/  @!UP1 SYNCS.EXCH.64 URZ, [UR6+0x48], UR4 ;  /* 0x00004804063f95b2 */ /* 0x0002220008000100 */
[----:B------:R-:W-:Y:S01]  /*0790*/  NOP ;  /* 0x0000000000007918 */ /* 0x000fe20000000000 */
[----:B-1----:R-:W-:-:S06]  /*07a0*/  UIMAD UR4, UR11, UR12, UR10 ;  /* 0x0000000c0b0472a4 */ /* 0x002fcc000f8e020a */
[----:B------:R-:W-:Y:S02]  /*07b0*/  @P3 ISETP.NE.AND P4, PT, R0, UR4, PT ;  /* 0x0000000400003c0c */ /* 0x000fe4000bf85270 */
[----:B------:R-:W-:Y:S02]  /*07c0*/  SEL R0, RZ, 0x1, !P0 ;  /* 0x00000001ff007807 */ /* 0x000fe40004000000 */
[----:B------:R-:W-:-:S04]  /*07d0*/  @P3 SEL R17, RZ, 0x1, P4 ;  /* 0x00000001ff113807 */ /* 0x000fc80002000000 */
[----:B------:R-:W-:Y:S01]  /*07e0*/  LOP3.LUT R17, R17, R0, RZ, 0xc0, !PT ;  /* 0x0000000011117212 */ /* 0x000fe200078ec0ff */
[----:B------:R-:W-:Y:S06]  /*07f0*/  @!P2 BRA `(.L_x_3) ;  /* 0x000000000008a947 */ /* 0x000fec0003800000 */
[----:B0-234-:R-:W-:Y:S01]  /*0800*/  UCGABAR_ARV ;  /* 0x00000000000079c7 */ /* 0x01dfe20008000000 */
[----:B------:R-:W-:Y:S05]  /*0810*/  BRA `(.L_x_4) ;  /* 0x0000000000047947 */ /* 0x000fea0003800000 */
.L_x_3:
[----:B0-234-:R-:W-:Y:S01]  /*0820*/  NOP ;  /* 0x0000000000007918 */ /* 0x01dfe20000000000 */
.L_x_4:
[----:B------:R-:W-:Y:S01]  /*0830*/  ULDC UR4, c[0x0][0x65c] ;  /* 0x0001970000047ab9 */ /* 0x000fe20000000800 */
[----:B------:R-:W-:Y:S01]  /*0840*/  UMOV UR5, URZ ;  /* 0x0000003f00057c82 */ /* 0x000fe20008000000 */
[----:B------:R-:W-:-:S03]  /*0850*/  UISETP.NE.AND UP0, UPT, UR4, 0x1, UPT ;  /* 0x000000010400788c */ /* 0x000fc6000bf05270 */
[----:B------:R-:W-:Y:S01]  /*0860*/  UMOV UR4, UR13 ;  /* 0x0000000d00047c82 */ /* 0x000fe20008000000 */
[----:B------:R-:W-:Y:S02]  /*0870*/  UP2UR UR45, UPR, URZ, 0x1 ;  /* 0x000000013f2d7883 */ /* 0x000fe40008000000 */
[----:B------:R-:W-:Y:S02]  /*0880*/  PLOP3.LUT P0, PT, PT, PT, UP0, 0x80, 0x0 ;  /* 0x000000000000781c */ /* 0x000fe40003f0f008 */
[----:B------:R-:W-:Y:S02]  /*0890*/  PLOP3.LUT P3, PT, PT, PT, UP0, 0x80, 0x0 ;  /* 0x000000000000781c */ /* 0x000fe40003f6f008 */
[----:B------:R-:W-:Y:S01]  /*08a0*/  PLOP3.LUT P5, PT, PT, PT, UP0, 0x80, 0x0 ;  /* 0x000000000000781c */ /* 0x000fe20003faf008 */
[----:B------:R-:W-:Y:S01]  /*08b0*/  @UP0 ULDC UR14, c[0x0][0x10] ;  /* 0x00000400000e0ab9 */ /* 0x000fe20000000800 */
[----:B------:R-:W-:Y:S01]  /*08c0*/  @UP0 UMOV UR6, UR10 ;  /* 0x0000000a00060c82 */ /* 0x000fe20008000000 */
[----:B------:R-:W-:Y:S01]  /*08d0*/  @UP0 UMOV UR7, URZ ;  /* 0x0000003f00070c82 */ /* 0x000fe20008000000 */
[----:B------:R-:W-:Y:S01]  /*08e0*/  PLOP3.LUT P4, PT, PT, PT, UP0, 0x80, 0x0 ;  /* 0x000000000000781c */ /* 0x000fe20003f8f008 */
[----:B------:R-:W-:-:S03]  /*08f0*/  @UP0 UIMAD.WIDE.U32 UR14, UR13, UR14, UR6 ;  /* 0x0000000e0d0e02a5 */ /* 0x000fc6000f8e0006 */
[----:B------:R-:W-:Y:S01]  /*0900*/  @!UP0 ULDC UR7, c[0x0][0xc] ;  /* 0x0000030000078ab9 */ /* 0x000fe20000000800 */
[----:B------:R-:W-:Y:S01]  /*0910*/  @UP0 UMOV UR6, URZ ;  /* 0x0000003f00060c82 */ /* 0x000fe20008000000 */
[----:B------:R-:W-:Y:S01]  /*0920*/  @!UP0 UIMAD.WIDE.U32 UR4, UR10, UR7, UR4 ;  /* 0x000000070a0482a5 */ /* 0x000fe2000f8e0004 */
[----:B------:R-:W-:Y:S01]  /*0930*/  MOV R2, UR14 ;  /* 0x0000000e00027c02 */ /* 0x000fe20008000f00 */
[----:B------:R-:W-:Y:S02]  /*0940*/  @UP0 UIADD3 UR6, UR15, UR6, URZ ;  /* 0x000000060f060290 */ /* 0x000fe4000fffe03f */
[----:B------:R-:W-:Y:S02]  /*0950*/  IMAD.U32 R3, RZ, RZ, UR15 ;  /* 0x0000000fff037e24 */ /* 0x000fe4000f8e00ff */
[----:B------:R-:W-:Y:S02]  /*0960*/  IMAD.U32 R5, RZ, RZ, UR5 ;  /* 0x00000005ff057e24 */ /* 0x000fe4000f8e00ff */
[----:B------:R-:W-:-:S02]  /*0970*/  @P0 IMAD.MOV.U32 R7, RZ, RZ, R2 ;  /* 0x000000ffff070224 */ /* 0x000fc400078e0002 */
[----:B------:R-:W-:Y:S02]  /*0980*/  IMAD.U32 R2, RZ, RZ, UR4 ;  /* 0x00000004ff027e24 */ /* 0x000fe4000f8e00ff */
[----:B------:R-:W-:Y:S01]  /*0990*/  @P3 IMAD.U32 R6, RZ, RZ, UR6 ;  /* 0x00000006ff063e24 */ /* 0x000fe2000f8e00ff */
[----:B------:R-:W-:Y:S01]  /*09a0*/  @!P5 MOV R6, R5 ;  /* 0x000000050006d202 */ /* 0x000fe20000000f00 */
[----:B------:R-:W-:Y:S02]  /*09b0*/  @!P4 IMAD.MOV.U32 R7, RZ, RZ, R2 ;  /* 0x000000ffff07c224 */ /* 0x000fe400078e0002 */
[----:B------:R-:W-:Y:S02]  /*09c0*/  IMAD.U32 R3, RZ, RZ, UR5 ;  /* 0x00000005ff037e24 */ /* 0x000fe4000f8e00ff */
[----:B------:R0:W-:Y:S01]  /*09d0*/  STL [R1+0x200], R6 ;  /* 0x0002000601007387 */ /* 0x0001e20000100800 */
[----:B------:R-:W-:-:S03]  /*09e0*/  IMAD.U32 R4, RZ, RZ, UR4 ;  /* 0x00000004ff047e24 */ /* 0x000fc6000f8e00ff */
[----:B------:R0:W-:Y:S01]  /*09f0*/  STL [R1+0x204], R7 ;  /* 0x0002040701007387 */ /* 0x0001e20000100800 */
[----:B------:R-:W-:Y:S05]  /*0a00*/  @!P2 BRA `(.L_x_5) ;  /* 0x00000000000ca947 */ /* 0x000fea0003800000 */
[----:B------:R-:W-:Y:S01]  /*0a10*/  UCGABAR_WAIT ;  /* 0x0000000000007dc7 */ /* 0x000fe20008000000 */
[----:B------:R-:W-:Y:S01]  /*0a20*/  CCTL.IVALL ;  /* 0x00000000ff00798f */ /* 0x000fe20002000000 */
[----:B------:R-:W-:Y:S05]  /*0a30*/  BRA `(.L_x_6) ;  /* 0x0000000000047947 */ /* 0x000fea0003800000 */
.L_x_5:
[----:B------:R-:W-:Y:S06]  /*0a40*/  BAR.SYNC.DEFER_BLOCKING 0x0 ;  /* 0x0000000000007b1d */ /* 0x000fec0000010000 */
.L_x_6:
[----:B------:R-:W-:Y:S05]  /*0a50*/  @!P1 BRA `(.L_x_7) ;  /* 0x0000015400b09947 */ /* 0x000fea0003800000 */
[----:B------:R-:W-:-:S06]  /*0a60*/  UISETP.GT.U32.AND UP0, UPT, UR16, 0x1, UPT ;  /* 0x000000011000788c */ /* 0x000fcc000bf04070 */
[----:B------:R-:W-:-:S13]  /*0a70*/  PLOP3.LUT P0, PT, PT, PT, UP0, 0x80, 0x0 ;  /* 0x000000000000781c */ /* 0x000fda0003f0f008 */
[----:B------:R-:W-:Y:S05]  /*0a80*/  @P0 EXIT ;  /* 0x000000000000094d */ /* 0x000fea0003800000 */
[----:B------:R-:W-:Y:S01]  /*0a90*/  ULDC.64 UR4, c[0x0][0x650] ;  /* 0x0001940000047ab9 */ /* 0x000fe20000000a00 */
[----:B------:R-:W-:Y:S01]  /*0aa0*/  UMOV UR41, 0xffffffff ;  /* 0xffffffff00297882 */ /* 0x000fe20000000000 */
[----:B------:R-:W-:Y:S01]  /*0ab0*/  ISETP.GE.U32.AND P0, PT, R7, UR4, PT ;  /* 0x0000000407007c0c */ /* 0x000fe2000bf06070 */
[----:B------:R-:W-:Y:S01]  /*0ac0*/  UMOV UR42, 0xffffffff ;  /* 0xffffffff002a7882 */ /* 0x000fe20000000000 */
[----:B------:R-:W-:Y:S01]  /*0ad0*/  UMOV UR43, 0xffffffff ;  /* 0xffffffff002b7882 */ /* 0x000fe20000000000 */
[----:B------:R-:W-:Y:S02]  /*0ae0*/  PRMT R0, RZ, 0x7610, R0 ;  /* 0x00007610ff007816 */ /* 0x000fe40000000000 */
[----:B------:R-:W-:-:S13]  /*0af0*/  ISETP.GE.U32.AND.EX P0, PT, R6, UR5, PT, P0 ;  /* 0x0000000506007c0c */ /* 0x000fda000bf06100 */
[----:B------:R-:W-:Y:S05]  /*0b00*/  @P0 BRA `(.L_x_8) ;  /* 0x0000000400480947 */ /* 0x000fea0003800000 */
[----:B------:R-:W-:Y:S01]  /*0b10*/  ULDC.64 UR16, c[0x0][0x628] ;  /* 0x00018a0000107ab9 */ /* 0x000fe20000000a00 */
[C---:B------:R-:W-:Y:S01]  /*0b20*/  R2UR UR19, R7.reuse ;  /* 0x00000000071372ca */ /* 0x040fe200000e0000 */
[----:B------:R-:W-:Y:S01]  /*0b30*/  ULDC UR18, c[0x0][0x630] ;  /* 0x00018c0000127ab9 */ /* 0x000fe20000000800 */
[----:B------:R-:W-:Y:S02]  /*0b40*/  ISETP.NE.U32.AND P0, PT, RZ, UR16, PT ;  /* 0x00000010ff007c0c */ /* 0x000fe4000bf05070 */
[----:B------:R-:W-:Y:S02]  /*0b50*/  R2UR UR4, R7 ;  /* 0x00000000070472ca */ /* 0x000fe400000e0000 */
[----:B------:R-:W-:Y:S02]  /*0b60*/  ISETP.NE.AND.EX P0, PT, RZ, UR17, PT, P0 ;  /* 0x00000011ff007c0c */ /* 0x000fe4000bf05300 */
[----:B------:R-:W-:-:S11]  /*0b70*/  R2UR UR5, R6 ;  /* 0x00000000060572ca */ /* 0x000fd600000e0000 */
[----:B------:R-:W-:Y:S05]  /*0b80*/  @!P0 BRA `(.L_x_9) ;  /* 0x0000000000308947 */ /* 0x000fea0003800000 */
[----:B------:R-:W-:Y:S01]  /*0b90*/  R2UR UR4, R7 ;  /* 0x00000000070472ca */ /* 0x000fe200000e0000 */
[----:B------:R-:W-:Y:S01]  /*0ba0*/  ULDC UR9, c[0x0][0x634] ;  /* 0x00018d0000097ab9 */ /* 0x000fe20000000800 */
[----:B------:R-:W-:-:S11]  /*0bb0*/  R2UR UR13, R6 ;  /* 0x00000000060d72ca */ /* 0x000fd600000e0000 */
[----:B------:R-:W-:-:S04]  /*0bc0*/  UIADD3 UR9, UP0, UR4, UR9, URZ ;  /* 0x0000000904097290 */ /* 0x000fc8000ff1e03f */
[----:B------:R-:W-:-:S04]  /*0bd0*/  UIADD3.X UR13, URZ, UR13, URZ, UP0, !UPT ;  /* 0x0000000d3f0d7290 */ /* 0x000fc800087fe43f */
[----:B------:R-:W-:-:S04]  /*0be0*/  UIMAD.WIDE.U32 UR4, UR13, UR16, URZ ;  /* 0x000000100d0472a5 */ /* 0x000fc8000f8e003f */
[----:B------:R-:W-:Y:S02]  /*0bf0*/  UIMAD.WIDE.U32 UR6, UP0, UR9, UR17, UR4 ;  /* 0x00000011090672a5 */ /* 0x000fe4000f800004 */
[----:B------:R-:W-:Y:S02]  /*0c00*/  UIMAD.WIDE.U32 UR4, UR9, UR16, URZ ;  /* 0x00000010090472a5 */ /* 0x000fe4000f8e003f */
[----:B------:R-:W-:Y:S02]  /*0c10*/  UIADD3.X UR15, URZ, URZ, URZ, UP0, !UPT ;  /* 0x0000003f3f0f7290 */ /* 0x000fe400087fe43f */
[----:B------:R-:W-:Y:S01]  /*0c20*/  UIADD3 URZ, UP0, UR5, UR6, URZ ;  /* 0x00000006053f7290 */ /* 0x000fe2000ff1e03f */
[----:B------:R-:W-:-:S03]  /*0c30*/  UMOV UR14, UR7 ;  /* 0x00000007000e7c82 */ /* 0x000fc60008000000 */
[----:B------:R-:W-:-:S12]  /*0c40*/  UIMAD.WIDE.U32.X UR4, UR13, UR17, UR14, UP0 ;  /* 0x000000110d0472a5 */ /* 0x000fd800080e040e */
.L_x_9:
[----:B------:R-:W-:Y:S01]  /*0c50*/  USHF.R.U64 UR43, UR4, UR18, UR5 ;  /* 0x00000012042b7299 */ /* 0x000fe20008001205 */
[----:B------:R-:W-:Y:S01]  /*0c60*/  R2UR UR7, R6 ;  /* 0x00000000060772ca */ /* 0x000fe200000e0000 */
[----:B------:R-:W-:Y:S02]  /*0c70*/  USHF.R.U32.HI UR4, URZ, UR18, UR5 ;  /* 0x000000123f047299 */ /* 0x000fe40008011605 */
[----:B------:R-:W-:Y:S01]  /*0c80*/  UIADD3 UR5, UP0, URZ, -UR43, URZ ;  /* 0x8000002b3f057290 */ /* 0x000fe2000ff1e03f */
[----:B------:R-:W-:Y:S01]  /*0c90*/  ULDC.64 UR14, c[0x0][0x620] ;  /* 0x00018800000e7ab9 */ /* 0x000fe20000000a00 */
[----:B------:R-:W-:Y:S02]  /*0ca0*/  UMOV UR6, UR19 ;  /* 0x0000001300067c82 */ /* 0x000fe40008000000 */
[----:B------:R-:W-:Y:S01]  /*0cb0*/  UIADD3.X UR4, URZ, ~UR4, URZ, UP0, !UPT ;  /* 0x800000043f047290 */ /* 0x000fe200087fe43f */
[----:B------:R-:W-:Y:S01]  /*0cc0*/  ULDC UR9, c[0x0][0x618] ;  /* 0x0001860000097ab9 */ /* 0x000fe20000000800 */
[----:B------:R-:W-:-:S02]  /*0cd0*/  UIMAD UR12, UR11, UR12, UR10 ;  /* 0x0000000c0b0c72a4 */ /* 0x000fc4000f8e020a */
[----:B------:R-:W-:Y:S02]  /*0ce0*/  UIMAD UR4, UR4, UR14, URZ ;  /* 0x0000000e040472a4 */ /* 0x000fe4000f8e023f */
[----:B------:R-:W-:Y:S02]  /*0cf0*/  UIMAD.WIDE.U32 UR6, UR5, UR14, UR6 ;  /* 0x0000000e050672a5 */ /* 0x000fe4000f8e0006 */
[----:B------:R-:W-:Y:S01]  /*0d00*/  UIMAD UR4, UR5, UR15, UR4 ;  /* 0x0000000f050472a4 */ /* 0x000fe2000f8e0204 */
[----:B------:R-:W-:Y:S01]  /*0d10*/  ULDC UR10, c[0x0][0x608] ;  /* 0x00018200000a7ab9 */ /* 0x000fe20000000800 */
[----:B------:R-:W-:Y:S02]  /*0d20*/  ULDC UR18, c[0x0][0x658] ;  /* 0x0001960000127ab9 */ /* 0x000fe40000000800 */
[----:B------:R-:W-:Y:S01]  /*0d30*/  UIADD3 UR7, UR7, UR4, URZ ;  /* 0x0000000407077290 */ /* 0x000fe2000fffe03f */
[----:B------:R-:W-:Y:S02]  /*0d40*/  UMOV UR11, 0xffffffff ;  /* 0xffffffff000b7882 */ /* 0x000fe40000000000 */
[----:B------:R-:W-:Y:S01]  /*0d50*/  ULDC.64 UR4, c[0x0][0x640] ;  /* 0x0001900000047ab9 */ /* 0x000fe20000000a00 */
[----:B------:R-:W-:Y:S01]  /*0d60*/  USHF.R.U64 UR16, UR6, UR9, UR7 ;  /* 0x0000000906107299 */ /* 0x000fe20008001207 */
[----:B------:R-:W-:Y:S01]  /*0d70*/  ISETP.NE.U32.AND P0, PT, RZ, UR4, PT ;  /* 0x00000004ff007c0c */ /* 0x000fe2000bf05070 */
[----:B------:R-:W-:-:S02]  /*0d80*/  USHF.R.U32.HI UR7, URZ, UR9, UR7 ;  /* 0x000000093f077299 */ /* 0x000fc40008011607 */
[----:B------:R-:W-:Y:S01]  /*0d90*/  USHF.L.U32 UR6, UR11, UR18, URZ ;  /* 0x000000120b067299 */ /* 0x000fe2000800063f */
[----:B------:R-:W-:Y:S01]  /*0da0*/  ISETP.NE.AND.EX P0, PT, RZ, UR5, PT, P0 ;  /* 0x00000005ff007c0c */ /* 0x000fe2000bf05300 */
[----:B------:R-:W-:Y:S02]  /*0db0*/  USHF.R.U64 UR22, UR16, UR10, UR7 ;  /* 0x0000000a10167299 */ /* 0x000fe40008001207 */
[----:B------:R-:W-:Y:S02]  /*0dc0*/  USHF.R.U32.HI UR7, URZ, UR10, UR7 ;  /* 0x0000000a3f077299 */ /* 0x000fe40008011607 */
[----:B------:R-:W-:Y:S02]  /*0dd0*/  UISETP.NE.AND UP1, UPT, UR45, URZ, UPT ;  /* 0x0000003f2d00728c */ /* 0x000fe4000bf25270 */
[----:B------:R-:W-:Y:S01]  /*0de0*/  USHF.R.U64 UR23, UR22, UR18, UR7 ;  /* 0x0000001216177299 */ /* 0x000fe20008001207 */
[----:B------:R-:W-:Y:S01]  /*0df0*/  ULDC UR17, c[0x0][0x600] ;  /* 0x0001800000117ab9 */ /* 0x000fe20000000800 */
[----:B------:R-:W-:-:S02]  /*0e00*/  ULOP3.LUT UR13, URZ, UR6, URZ, 0x33, !UPT ;  /* 0x000000063f0d7292 */ /* 0x000fc4000f8e333f */
[----:B------:R-:W-:Y:S02]  /*0e10*/  UIADD3 UR15, UR17, -0x1, URZ ;  /* 0xffffffff110f7890 */ /* 0x000fe4000fffe03f */
[----:B------:R-:W-:Y:S02]  /*0e20*/  USEL UR12, UR8, UR12, !UP1 ;  /* 0x0000000c080c7287 */ /* 0x000fe4000c800000 */
[----:B------:R-:W-:Y:S01]  /*0e30*/  USHF.R.U32.HI UR7, URZ, UR18, UR7 ;  /* 0x000000123f077299 */ /* 0x000fe20008011607 */
[----:B------:R-:W-:Y:S01]  /*0e40*/  ULDC UR19, c[0x0][0x648] ;  /* 0x0001920000137ab9 */ /* 0x000fe20000000800 */
[----:B------:R-:W-:Y:S01]  /*0e50*/  ULDC UR20, c[0x0][0x638] ;  /* 0x00018e0000147ab9 */ /* 0x000fe20000000800 */
[----:B------:R-:W-:Y:S01]  /*0e60*/  UMOV UR21, 0x1 ;  /* 0x0000000100157882 */ /* 0x000fe20000000000 */
[----:B------:R-:W-:Y:S01]  /*0e70*/  UMOV UR6, UR23 ;  /* 0x0000001700067c82 */ /* 0x000fe20008000000 */
[----:B------:R-:W-:Y:S07]  /*0e80*/  @!P0 BRA `(.L_x_10) ;  /* 0x0000000000308947 */ /* 0x000fee0003800000 */
[----:B------:R-:W-:Y:S02]  /*0e90*/  ULDC UR10, c[0x0][0x64c] ;  /* 0x00019300000a7ab9 */ /* 0x000fe40000000800 */
        /* <DEDUP_REMOVED lines=8> */
[----:B------:R-:W-:-:S07]  /*0f20*/  UIMAD.WIDE.U32.X UR4, UR14, UR5, UR10, UP0 ;  /* 0x000000050e0472a5 */ /* 0x000fce00080e040a */
[----:B------:R-:W-:Y:S01]  /*0f30*/  UMOV UR6, UR4 ;  /* 0x0000000400067c82 */ /* 0x000fe20008000000 */
[----:B------:R-:W-:-:S05]  /*0f40*/  UMOV UR7, UR5 ;  /* 0x0000000500077c82 */ /* 0x000fca0008000000 */
.L_x_10:
[----:B------:R-:W-:Y:S01]  /*0f50*/  USHF.R.U64 UR5, UR6, UR19, UR7 ;  /* 0x0000001306057299 */ /* 0x000fe20008001207 */
[----:B------:R-:W-:Y:S01]  /*0f60*/  IMAD.MOV.U32 R0, RZ, RZ, 0x1 ;  /* 0x00000001ff007424 */ /* 0x000fe200078e00ff */
[----:B------:R-:W-:Y:S02]  /*0f70*/  USHF.L.U32 UR4, UR21, UR18, URZ ;  /* 0x0000001215047299 */ /* 0x000fe4000800063f */
[----:B------:R-:W-:Y:S02]  /*0f80*/  ULOP3.LUT UR13, UR22, UR13, URZ, 0xc0, !UPT ;  /* 0x0000000d160d7292 */ /* 0x000fe4000f8ec03f */
[----:B------:R-:W-:Y:S02]  /*0f90*/  UIADD3 UR6, -UR5, URZ, URZ ;  /* 0x0000003f05067290 */ /* 0x000fe4000fffe13f */
[----:B------:R-:W-:Y:S02]  /*0fa0*/  UIMAD UR13, UR4, UR5, UR13 ;  /* 0x00000005040d72a4 */ /* 0x000fe4000f8e020d */
[----:B------:R-:W-:-:S02]  /*0fb0*/  ULOP3.LUT UR15, UR16, UR15, URZ, 0xc0, !UPT ;  /* 0x0000000f100f7292 */ /* 0x000fc4000f8ec03f */
[----:B------:R-:W-:Y:S01]  /*0fc0*/  UIMAD UR4, UR6, UR20, UR23 ;  /* 0x00000014060472a4 */ /* 0x000fe2000f8e0217 */
[----:B------:R-:W-:Y:S01]  /*0fd0*/  ULDC UR5, c[0x0][0x610] ;  /* 0x0001840000057ab9 */ /* 0x000fe20000000800 */
[----:B------:R-:W-:Y:S02]  /*0fe0*/  UISETP.NE.AND UP0, UPT, UR45, URZ, UPT ;  /* 0x0000003f2d00728c */ /* 0x000fe4000bf05270 */
[----:B------:R-:W-:Y:S02]  /*0ff0*/  UIMAD UR12, UR13, UR5, UR12 ;  /* 0x000000050d0c72a4 */ /* 0x000fe4000f8e020c */
[----:B------:R-:W-:-:S04]  /*1000*/  UIMAD UR4, UR4, UR17, UR15 ;  /* 0x00000011040472a4 */ /* 0x000fc8000f8e020f */
[----:B------:R-:W-:Y:S02]  /*1010*/  USEL UR42, UR4, UR12, !UP0 ;  /* 0x0000000c042a7287 */ /* 0x000fe4000c000000 */
[----:B------:R-:W-:-:S12]  /*1020*/  USEL UR41, UR12, UR4, !UP0 ;  /* 0x000000040c297287 */ /* 0x000fd8000c000000 */
.L_x_8:
[----:B------:R-:W-:-:S08]  /*1030*/  NOP ;  /* 0x0000000000007918 */ /* 0x000fd00000000000 */
[----:B------:R-:W1:Y:S02]  /*1040*/  USETMAXREG.TRY_ALLOC.CTAPOOL UP0, 0xf0 ;  /* 0x000000f0000079c8 */ /* 0x000e640008000600 */
[----:B-1----:R-:W-:-:S13]  /*1050*/  PLOP3.LUT P0, PT, PT, PT, UP0, 0x80, 0x0 ;  /* 0x000000000000781c */ /* 0x002fda0003f0f008 */
[----:B------:R-:W-:Y:S05]  /*1060*/  @!P0 BRA `(.L_x_8) ;  /* 0xfffffffc00f08947 */ /* 0x000fea000383ffff */
[----:B------:R-:W-:Y:S01]  /*1070*/  ULDC.64 UR4, c[0x0][0x598] ;  /* 0x0001660000047ab9 */ /* 0x000fe20000000a00 */
[----:B------:R-:W-:Y:S01]  /*1080*/  ULDC.64 UR36, c[0x0][0x208] ;  /* 0x0000820000247ab9 */ /* 0x000fe20000000a00 */
[----:B------:R-:W-:-:S04]  /*1090*/  ISETP.NE.U32.AND P0, PT, RZ, UR4, PT ;  /* 0x00000004ff007c0c */ /* 0x000fc8000bf05070 */
[----:B------:R-:W-:-:S13]  /*10a0*/  ISETP.NE.AND.EX P0, PT, RZ, UR5, PT, P0 ;  /* 0x00000005ff007c0c */ /* 0x000fda000bf05300 */
[----:B------:R-:W-:Y:S05]  /*10b0*/  @!P0 BRA `(.L_x_11) ;  /* 0x00000000001c8947 */ /* 0x000fea0003800000 */
[----:B------:R-:W1:Y:S02]  /*10c0*/  LDC.64 R2, c[0x0][0x598] ;  /* 0x00016600ff027b82 */ /* 0x000e640000000a00 */
[----:B-1----:R-:W2:Y:S02]  /*10d0*/  LDG.E.64 R2, desc[UR36][R2.64] ;  /* 0x0000002402027981 */ /* 0x002ea4000c1e1b00 */
[----:B--2---:R-:W-:-:S04]  /*10e0*/  ISETP.NE.U32.AND P0, PT, R2, RZ, PT ;  /* 0x000000ff0200720c */ /* 0x004fc80003f05070 */
[----:B------:R-:W-:-:S13]  /*10f0*/  ISETP.NE.AND.EX P0, PT, R3, RZ, PT, P0 ;  /* 0x000000ff0300720c */ /* 0x000fda0003f05300 */
[----:B------:R-:W-:Y:S05]  /*1100*/  @!P0 BRA `(.L_x_11) ;  /* 0x0000000000088947 */ /* 0x000fea0003800000 */
[----:B------:R1:W5:Y:S01]  /*1110*/  LD.E R2, desc[UR36][R2.64] ;  /* 0x0000002402027980 */ /* 0x000362000c101900 */
[----:B------:R-:W-:Y:S05]  /*1120*/  BRA `(.L_x_12) ;  /* 0x0000000000247947 */ /* 0x000fea0003800000 */
.L_x_11:
[----:B------:R-:W-:Y:S02]  /*1130*/  ULDC.64 UR4, c[0x0][0x588] ;  /* 0x0001620000047ab9 */ /* 0x000fe40000000a00 */
[----:B------:R-:W-:-:S04]  /*1140*/  ISETP.NE.U32.AND P0, PT, RZ, UR4, PT ;  /* 0x00000004ff007c0c */ /* 0x000fc8000bf05070 */
[----:B------:R-:W-:-:S13]  /*1150*/  ISETP.NE.AND.EX P0, PT, RZ, UR5, PT, P0 ;  /* 0x00000005ff007c0c */ /* 0x000fda000bf05300 */
[----:B------:R-:W-:Y:S05]  /*1160*/  @!P0 BRA `(.L_x_13) ;  /* 0x00000000000c8947 */ /* 0x000fea0003800000 */
[----:B------:R-:W1:Y:S02]  /*1170*/  LDC.64 R2, c[0x0][0x588] ;  /* 0x00016200ff027b82 */ /* 0x000e640000000a00 */
[----:B-1----:R2:W5:Y:S01]  /*1180*/  LDG.E R2, desc[UR36][R2.64] ;  /* 0x0000002402027981 */ /* 0x002562000c1e1900 */
[----:B------:R-:W-:Y:S05]  /*1190*/  BRA `(.L_x_12) ;  /* 0x0000000000087947 */ /* 0x000fea0003800000 */
.L_x_13:
[----:B------:R-:W-:Y:S02]  /*11a0*/  ULDC UR4, c[0x0][0x580] ;  /* 0x0001600000047ab9 */ /* 0x000fe40000000800 */
[----:B------:R-:W-:-:S07]  /*11b0*/  IMAD.U32 R2, RZ, RZ, UR4 ;  /* 0x00000004ff027e24 */ /* 0x000fce000f8e00ff */
.L_x_12:
[----:B------:R-:W-:Y:S02]  /*11c0*/  ULDC.64 UR4, c[0x0][0x5a0] ;  /* 0x0001680000047ab9 */ /* 0x000fe40000000a00 */
[----:B------:R-:W-:-:S04]  /*11d0*/  ISETP.NE.U32.AND P0, PT, RZ, UR4, PT ;  /* 0x00000004ff007c0c */ /* 0x000fc8000bf05070 */
[----:B------:R-:W-:-:S13]  /*11e0*/  ISETP.NE.AND.EX P0, PT, RZ, UR5, PT, P0 ;  /* 0x00000005ff007c0c */ /* 0x000fda000bf05300 */
[----:B------:R-:W-:Y:S05]  /*11f0*/  @!P0 BRA `(.L_x_14) ;  /* 0x00000000001c8947 */ /* 0x000fea0003800000 */
[----:B------:R-:W3:Y:S02]  /*1200*/  LDC.64 R4, c[0x0][0x5a0] ;  /* 0x00016800ff047b82 */ /* 0x000ee40000000a00 */
[----:B---3--:R-:W3:Y:S02]  /*1210*/  LDG.E.64 R4, desc[UR36][R4.64] ;  /* 0x0000002404047981 */ /* 0x008ee4000c1e1b00 */
[----:B---3--:R-:W-:-:S04]  /*1220*/  ISETP.NE.U32.AND P0, PT, R4, RZ, PT ;  /* 0x000000ff0400720c */ /* 0x008fc80003f05070 */
[----:B------:R-:W-:-:S13]  /*1230*/  ISETP.NE.AND.EX P0, PT, R5, RZ, PT, P0 ;  /* 0x000000ff0500720c */ /* 0x000fda0003f05300 */
[----:B------:R-:W-:Y:S05]  /*1240*/  @!P0 BRA `(.L_x_14) ;  /* 0x0000000000088947 */ /* 0x000fea0003800000 */
[----:B------:R3:W5:Y:S01]  /*1250*/  LD.E R16, desc[UR36][R4.64] ;  /* 0x0000002404107980 */ /* 0x000762000c101900 */
[----:B------:R-:W-:Y:S05]  /*1260*/  BRA `(.L_x_15) ;  /* 0x0000000000247947 */ /* 0x000fea0003800000 */
.L_x_14:
[----:B------:R-:W-:Y:S02]  /*1270*/  ULDC.64 UR4, c[0x0][0x590] ;  /* 0x0001640000047ab9 */ /* 0x000fe40000000a00 */
[----:B------:R-:W-:-:S04]  /*1280*/  ISETP.NE.U32.AND P0, PT, RZ, UR4, PT ;  /* 0x00000004ff007c0c */ /* 0x000fc8000bf05070 */
[----:B------:R-:W-:-:S13]  /*1290*/  ISETP.NE.AND.EX P0, PT, RZ, UR5, PT, P0 ;  /* 0x00000005ff007c0c */ /* 0x000fda000bf05300 */
[----:B------:R-:W-:Y:S05]  /*12a0*/  @!P0 BRA `(.L_x_16) ;  /* 0x00000000000c8947 */ /* 0x000fea0003800000 */
[----:B------:R-:W3:Y:S02]  /*12b0*/  LDC.64 R4, c[0x0][0x590] ;  /* 0x00016400ff047b82 */ /* 0x000ee40000000a00 */
[----:B---3--:R4:W5:Y:S01]  /*12c0*/  LDG.E R16, desc[UR36][R4.64] ;  /* 0x0000002404107981 */ /* 0x008962000c1e1900 */
[----:B------:R-:W-:Y:S05]  /*12d0*/  BRA `(.L_x_15) ;  /* 0x0000000000087947 */ /* 0x000fea0003800000 */
.L_x_16:
[----:B------:R-:W-:Y:S02]  /*12e0*/  ULDC UR4, c[0x0][0x584] ;  /* 0x0001610000047ab9 */ /* 0x000fe40000000800 */
[----:B------:R-:W-:-:S07]  /*12f0*/  IMAD.U32 R16, RZ, RZ, UR4 ;  /* 0x00000004ff107e24 */ /* 0x000fce000f8e00ff */
.L_x_15:
[----:B------:R-:W-:-:S13]  /*1300*/  LOP3.LUT P0, RZ, R0, 0xff, RZ, 0xc0, !PT ;  /* 0x000000ff00ff7812 */ /* 0x000fda000780c0ff */
[----:B------:R-:W-:Y:S05]  /*1310*/  @!P0 EXIT ;  /* 0x000000000000894d */ /* 0x000fea0003800000 */
[----:B------:R-:W-:Y:S01]  /*1320*/  ULDC UR4, c[0x0][0x28c] ;  /* 0x0000a30000047ab9 */ /* 0x000fe20000000800 */
[----:B------:R-:W-:Y:S01]  /*1330*/  UMOV UR38, URZ ;  /* 0x0000003f00267c82 */ /* 0x000fe20008000000 */
[----:B------:R-:W-:Y:S01]  /*1340*/  UIADD3 UR4, UR4, 0x1f, URZ ;  /* 0x0000001f04047890 */ /* 0x000fe2000fffe03f */
[----:B------:R-:W-:-:S03]  /*1350*/  UMOV UR39, URZ ;  /* 0x0000003f00277c82 */ /* 0x000fc60008000000 */
[----:B------:R-:W-:-:S04]  /*1360*/  USHF.R.S32.HI UR5, URZ, 0x1f, UR4 ;  /* 0x0000001f3f057899 */ /* 0x000fc80008011404 */
[----:B------:R-:W-:-:S04]  /*1370*/  ULEA.HI UR5, UR5, UR4, URZ, 0x5 ;  /* 0x0000000405057291 */ /* 0x000fc8000f8f283f */
[----:B------:R-:W-:-:S12]  /*1380*/  USHF.R.S32.HI UR44, URZ, 0x5, UR5 ;  /* 0x000000053f2c7899 */ /* 0x000fd80008011405 */
.L_x_546:
[----:B0-----:R-:W0:Y:S01]  /*1390*/  S2R R0, SR_TID.X ;  /* 0x0000000000007919 */ /* 0x001e220000002100 */
[----:B-1----:R-:W1:Y:S01]  /*13a0*/  S2UR UR7, SR_CgaCtaId ;  /* 0x00000000000779c3 */ /* 0x002e620000008800 */
[----:B------:R-:W-:Y:S02]  /*13b0*/  UMOV UR6, 0x400 ;  /* 0x0000040000067882 */ /* 0x000fe40000000000 */
[----:B-1----:R-:W-:Y:S01]  /*13c0*/  ULEA UR6, UR7, UR6, 0x18 ;  /* 0x0000000607067291 */ /* 0x002fe2000f8ec03f */
[----:B0-----:R-:W-:-:S04]  /*13d0*/  LOP3.LUT R0, R0, 0x80, RZ, 0xc0, !PT ;  /* 0x0000008000007812 */ /* 0x001fc800078ec0ff */
[----:B------:R-:W-:-:S06]  /*13e0*/  SHF.R.U32.HI R0, RZ, 0x7, R0 ;  /* 0x00000007ff007819 */ /* 0x000fcc0000011600 */
[----:B------:R-:W0:Y:S02]  /*13f0*/  SHFL.IDX PT, R0, R0, RZ, 0x1f ;  /* 0x00001fff00007589 */ /* 0x000e2400000e0000 */
[----:B0-----:R-:W-:-:S13]  /*1400*/  R2UR UR4, R0 ;  /* 0x00000000000472ca */ /* 0x001fda00000e0000 */
[----:B------:R-:W-:-:S04]  /*1410*/  ULEA.HI UR5, UR4, UR4, URZ, 0x1 ;  /* 0x0000000404057291 */ /* 0x000fc8000f8f083f */
[----:B------:R-:W-:-:S04]  /*1420*/  ULOP3.LUT UR5, UR5, 0xffffe, URZ, 0xc0, !UPT ;  /* 0x000ffffe05057892 */ /* 0x000fc8000f8ec03f */
[----:B------:R-:W-:-:S03]  /*1430*/  UIADD3 UR5, UR4, -UR5, URZ ;  /* 0x8000000504057290 */ /* 0x000fc6000fffe03f */
[----:B------:R-:W-:Y:S01]  /*1440*/  ULDC UR4, c[0x0][0x28c] ;  /* 0x0000a30000047ab9 */ /* 0x000fe20000000800 */
[----:B------:R-:W-:Y:S01]  /*1450*/  ULEA UR5, UR5, UR6, 0xc ;  /* 0x0000000605057291 */ /* 0x000fe2000f8e603f */
[----:B------:R-:W-:-:S03]  /*1460*/  ISETP.LT.AND P0, PT, RZ, UR4, PT ;  /* 0x00000004ff007c0c */ /* 0x000fc6000bf01270 */
[----:B------:R-:W-:-:S04]  /*1470*/  UIADD3 UR5, UR5, 0x100, URZ ;  /* 0x0000010005057890 */ /* 0x000fc8000fffe03f */
[----:B------:R-:W-:-:S04]  /*1480*/  USHF.R.U32.HI UR5, URZ, 0x4, UR5 ;  /* 0x000000043f057899 */ /* 0x000fc80008011605 */
[----:B------:R-:W-:Y:S02]  /*1490*/  ULOP3.LUT UR46, UR5, 0x3fff, URZ, 0xc0, !UPT ;  /* 0x00003fff052e7892 */ /* 0x000fe4000f8ec03f */
[----:B---3--:R-:W-:Y:S10]  /*14a0*/  @P0 BRA `(.L_x_17) ;  /* 0x0000000000400947 */ /* 0x008ff40003800000 */
[----:B------:R-:W-:Y:S01]  /*14b0*/  MOV R0, 0x0 ;  /* 0x0000000000007802 */ /* 0x000fe20000000f00 */
[----:B------:R-:W-:Y:S01]  /*14c0*/  ULDC.64 UR4, c[0x4][0x68] ;  /* 0x01001a0000047ab9 */ /* 0x000fe20000000a00 */
[----:B------:R-:W-:Y:S01]  /*14d0*/  ULDC.64 UR6, c[0x4][0x8] ;  /* 0x0100020000067ab9 */ /* 0x000fe20000000a00 */
[----:B---34-:R-:W-:Y:S01]  /*14e0*/  IMAD.U32 R4, RZ, RZ, UR4 ;  /* 0x00000004ff047e24 */ /* 0x018fe2000f8e00ff */
[----:B------:R0:W1:Y:S01]  /*14f0*/  LDC.64 R14, c[0x4][R0] ;  /* 0x01000000000e7b82 */ /* 0x0000620000000a00 */
[----:B------:R-:W-:Y:S01]  /*1500*/  IMAD.U32 R5, RZ, RZ, UR5 ;  /* 0x00000005ff057e24 */ /* 0x000fe2000f8e00ff */
[----:B------:R-:W-:Y:S01]  /*1510*/  ULDC.64 UR4, c[0x4][0x70] ;  /* 0x01001c0000047ab9 */ /* 0x000fe20000000a00 */
[----:B------:R-:W-:Y:S01]  /*1520*/  IMAD.U32 R10, RZ, RZ, UR6 ;  /* 0x00000006ff0a7e24 */ /* 0x000fe2000f8e00ff */
[----:B------:R-:W-:Y:S01]  /*1530*/  MOV R11, UR7 ;  /* 0x00000007000b7c02 */ /* 0x000fe20008000f00 */
[----:B------:R-:W-:Y:S02]  /*1540*/  IMAD.U32 R6, RZ, RZ, UR4 ;  /* 0x00000004ff067e24 */ /* 0x000fe4000f8e00ff */
[----:B------:R-:W-:-:S02]  /*1550*/  IMAD.U32 R7, RZ, RZ, UR5 ;  /* 0x00000005ff077e24 */ /* 0x000fc4000f8e00ff */
[----:B------:R-:W-:Y:S02]  /*1560*/  IMAD.MOV.U32 R8, RZ, RZ, 0x1e1 ;  /* 0x000001e1ff087424 */ /* 0x000fe400078e00ff */
[----:B------:R-:W-:Y:S02]  /*1570*/  IMAD.MOV.U32 R12, RZ, RZ, 0x1 ;  /* 0x00000001ff0c7424 */ /* 0x000fe400078e00ff */
[----:B0-----:R-:W-:-:S07]  /*1580*/  IMAD.MOV.U32 R13, RZ, RZ, RZ ;  /* 0x000000ffff0d7224 */ /* 0x001fce00078e00ff */
[----:B------:R-:W-:-:S07]  /*1590*/  LEPC R20, `(.L_x_17) ;  /* 0x000000001014794e */ /* 0x000fce0000000000 */
[----:B-12--5:R-:W-:Y:S05]  /*15a0*/  CALL.ABS.NOINC R14 ;  /* 0x000000000e007343 */ /* 0x026fea0003c00000 */
.L_x_17:
[----:B------:R-:W-:-:S06]  /*15b0*/  ULOP3.LUT UR4, UR40, 0x1, URZ, 0xfc, !UPT ;  /* 0x0000000128047892 */ /* 0x000fcc000f8efc3f */
[----:B------:R-:W-:-:S05]  /*15c0*/  IMAD.U32 R0, RZ, RZ, UR4 ;  /* 0x00000004ff007e24 */ /* 0x000fca000f8e00ff */
[----:B------:R-:W-:-:S13]  /*15d0*/  ISETP.NE.AND P0, PT, R0, 0x3, PT ;  /* 0x000000030000780c */ /* 0x000fda0003f05270 */
[----:B------:R-:W-:Y:S05]  /*15e0*/  @!P0 BRA `(.L_x_18) ;  /* 0x0000000000048947 */ /* 0x000fea0003800000 */
[----:B------:R-:W-:Y:S01]  /*15f0*/  BPT.TRAP 0x1 ;  /* 0x000000040000795c */ /* 0x000fe20000300000 */
.L_x_18:
[----:B------:R-:W0:Y:S01]  /*1600*/  S2UR UR5, SR_CgaCtaId ;  /* 0x00000000000579c3 */ /* 0x000e220000008800 */
[----:B------:R-:W-:Y:S01]  /*1610*/  UMOV UR4, 0x400 ;  /* 0x0000040000047882 */ /* 0x000fe20000000000 */
[----:B--2---:R-:W-:Y:S02]  /*1620*/  IMAD.U32 R3, RZ, RZ, UR38 ;  /* 0x00000026ff037e24 */ /* 0x004fe4000f8e00ff */
[----:B---34-:R-:W-:-:S03]  /*1630*/  IMAD.U32 R5, RZ, RZ, UR39 ;  /* 0x00000027ff057e24 */ /* 0x018fc6000f8e00ff */
[----:B------:R-:W-:Y:S01]  /*1640*/  SHF.L.U32 R3, R3, 0x1f, RZ ;  /* 0x0000001f03037819 */ /* 0x000fe200000006ff */
[----:B0-----:R-:W-:-:S06]  /*1650*/  ULEA UR4, UR5, UR4, 0x18 ;  /* 0x0000000405047291 */ /* 0x001fcc000f8ec03f */
[----:B------:R-:W-:-:S04]  /*1660*/  IMAD.U32 R0, RZ, RZ, UR4 ;  /* 0x00000004ff007e24 */ /* 0x000fc8000f8e00ff */
[----:B------:R-:W-:-:S04]  /*1670*/  IMAD R4, R5, 0x8, R0 ;  /* 0x0000000805047824 */ /* 0x000fc800078e0200 */
[----:B------:R0:W1:Y:S01]  /*1680*/  SYNCS.PHASECHK.TRANS64.TRYWAIT P1, [R4+URZ], R3 ;  /* 0x00000003040075a7 */ /* 0x000062000802017f */
[----:B------:R-:W-:Y:S05]  /*1690*/  @!P0 BRA `(.L_x_19) ;  /* 0x0000000000048947 */ /* 0x000fea0003800000 */
[----:B------:R-:W-:Y:S01]  /*16a0*/  BPT.TRAP 0x1 ;  /* 0x000000040000795c */ /* 0x000fe20000300000 */
.L_x_19:
[----:B-1----:R-:W-:Y:S05]  /*16b0*/  @P1 BRA `(.L_x_20) ;  /* 0x0000000000081947 */ /* 0x002fea0003800000 */
[----:B------:R-:W1:Y:S02]  /*16c0*/  SYNCS.PHASECHK.TRANS64.TRYWAIT P1, [R4+URZ], R3 ;  /* 0x00000003040075a7 */ /* 0x000e64000802017f */
[----:B-1----:R-:W-:Y:S05]  /*16d0*/  @!P1 BRA `(.L_x_21) ;  /* 0x0000016000789947 */ /* 0x002fea0003800000 */
.L_x_20:
[----:B------:R-:W-:-:S04]  /*16e0*/  UISETP.LT.AND UP0, UPT, UR44, 0x1, UPT ;  /* 0x000000012c00788c */ /* 0x000fc8000bf01270 */
[----:B------:R-:W-:-:S06]  /*16f0*/  USEL UR4, UR44, 0x1, UP0 ;  /* 0x000000012c047887 */ /* 0x000fcc0008000000 */
[----:B01----:R-:W-:Y:S01]  /*1700*/  MOV R4, UR4 ;  /* 0x0000000400047c02 */ /* 0x003fe20008000f00 */
[----:B------:R-:W-:Y:S05]  /*1710*/  WARPSYNC.ALL ;  /* 0x0000000000007948 */ /* 0x000fea0003800000 */
[----:B------:R-:W-:-:S04]  /*1720*/  IADD3 R4, -R4, UR44, RZ ;  /* 0x0000002c04047c10 */ /* 0x000fc8000fffe1ff */
[----:B------:R-:W-:Y:S02]  /*1730*/  ISETP.GE.AND P1, PT, R4, 0x1, PT ;  /* 0x000000010400780c */ /* 0x000fe40003f26270 */
[----:B------:R-:W-:Y:S01]  /*1740*/  R2UR UR4, R0 ;  /* 0x00000000000472ca */ /* 0x000fe200000e0000 */
[----:B------:R-:W-:Y:S01]  /*1750*/  ULOP3.LUT UR8, UR46, 0x10000, URZ, 0xfc, !UPT ;  /* 0x000100002e087892 */ /* 0x000fe2000f8efc3f */
[----:B------:R-:W-:Y:S01]  /*1760*/  WARPGROUP.ARRIVE ;  /* 0x00000000000079c5 */ /* 0x000fe20000000000 */
[----:B------:R-:W-:Y:S01]  /*1770*/  UMOV UR5, 0x80000020 ;  /* 0x8000002000057882 */ /* 0x000fe20000000000 */
[----:B------:R-:W-:Y:S01]  /*1780*/  UMOV UR7, 0x80000020 ;  /* 0x8000002000077882 */ /* 0x000fe20000000000 */
[----:B------:R-:W-:-:S08]  /*1790*/  ULEA UR10, UR39, UR8, 0xa ;  /* 0x00000008270a7291 */ /* 0x000fd0000f8e503f */
[----:B------:R-:W-:-:S04]  /*17a0*/  UIADD3 UR4, UR4, 0xc100, URZ ;  /* 0x0000c10004047890 */ /* 0x000fc8000fffe03f */
[----:B------:R-:W-:-:S04]  /*17b0*/  USHF.R.U32.HI UR4, URZ, 0x4, UR4 ;  /* 0x000000043f047899 */ /* 0x000fc80008011604 */
[----:B------:R-:W-:-:S04]  /*17c0*/  ULOP3.LUT UR4, UR4, 0x3fff, URZ, 0xc0, !UPT ;  /* 0x00003fff04047892 */ /* 0x000fc8000f8ec03f */
[----:B------:R-:W-:-:S03]  /*17d0*/  ULOP3.LUT UR9, UR4, 0x10000, URZ, 0xfc, !UPT ;  /* 0x0001000004097892 */ /* 0x000fc6000f8efc3f */
[----:B------:R-:W-:Y:S01]  /*17e0*/  UMOV UR4, UR10 ;  /* 0x0000000a00047c82 */ /* 0x000fe20008000000 */
[----:B------:R-:W-:-:S07]  /*17f0*/  ULEA UR11, UR39, UR9, 0xa ;  /* 0x00000009270b7291 */ /* 0x000fce000f8e503f */
[----:B------:R-:W-:Y:S02]  /*1800*/  UMOV UR6, UR11 ;  /* 0x0000000b00067c82 */ /* 0x000fe40008000000 */
[----:B------:R-:W-:Y:S01]  /*1810*/  HGMMA.64x256x16.F32.BF16 R24, gdesc[UR4], RZ, !UPT, gsb0 ;  /* 0x03e00000041879f0 */ /* 0x000fe2000c0018ff */
[----:B------:R-:W-:Y:S01]  /*1820*/  UIADD3 UR4, UR10, 0x200, URZ ;  /* 0x000002000a047890 */ /* 0x000fe2000fffe03f */
[----:B------:R-:W-:Y:S01]  /*1830*/  UMOV UR5, 0x80000020 ;  /* 0x8000002000057882 */ /* 0x000fe20000000000 */
[----:B------:R-:W-:Y:S02]  /*1840*/  WARPGROUP.DEPBAR.LE gsb0, 0x0 ;  /* 0x00008000000079c5 */ /* 0x000fe40000010000 */
[----:B------:R-:W-:Y:S01]  /*1850*/  STL.64 [R1], R24 ;  /* 0x0000001801007387 */ /* 0x000fe20000100a00 */
[----:B------:R-:W-:Y:S01]  /*1860*/  IMAD.MOV.U32 R235, RZ, RZ, R51 ;  /* 0x000000ffffeb7224 */ /* 0x000fe200078e0033 */
[----:B------:R-:W-:Y:S01]  /*1870*/  MOV R227, R59 ;  /* 0x0000003b00e37202 */ /* 0x000fe20000000f00 */
[----:B------:R-:W-:Y:S01]  /*1880*/  IMAD.MOV.U32 R234, RZ, RZ, R52 ;  /* 0x000000ffffea7224 */ /* 0x000fe200078e0034 */
[----:B------:R-:W-:Y:S01]  /*1890*/  STL.64 [R1+0x8], R26 ;  /* 0x0000081a01007387 */ /* 0x000fe20000100a00 */
        /* <DEDUP_REMOVED lines=40> */
[----:B------:R-:W-:-:S02]  /*1b20*/  IMAD.MOV.U32 R159, RZ, RZ, R75 ;  /* 0x000000ffff9f7224 */ /* 0x000fc400078e004b */
[----:B------:R-:W-:Y:S01]  /*1b30*/  IMAD.MOV.U32 R160, RZ, RZ, R76 ;  /* 0x000000ffffa07224 */ /* 0x000fe200078e004c */
[----:B------:R-:W-:Y:S01]  /*1b40*/  STL.64 [R1+0x60], R48 ;  /* 0x0000603001007387 */ /* 0x000fe20000100a00 */
[----:B------:R-:W-:Y:S02]  /*1b50*/  IMAD.MOV.U32 R162, RZ, RZ, R78 ;  /* 0x000000ffffa27224 */ /* 0x000fe400078e004e */
[----:B------:R-:W-:Y:S01]  /*1b60*/  IMAD.MOV.U32 R163, RZ, RZ, R79 ;  /* 0x000000ffffa37224 */ /* 0x000fe200078e004f */
[----:B------:R0:W-:Y:S01]  /*1b70*/  STL [R1+0x68], R50 ;  /* 0x0000683201007387 */ /* 0x0001e20000100800 */
[----:B------:R-:W-:Y:S02]  /*1b80*/  IMAD.MOV.U32 R164, RZ, RZ, R80 ;  /* 0x000000ffffa47224 */ /* 0x000fe400078e0050 */
[----:B------:R-:W-:Y:S01]  /*1b90*/  IMAD.MOV.U32 R165, RZ, RZ, R81 ;  /* 0x000000ffffa57224 */ /* 0x000fe200078e0051 */
[----:B------:R-:W-:Y:S01]  /*1ba0*/  STL [R1+0x2b8], R152 ;  /* 0x0002b89801007387 */ /* 0x000fe20000100800 */
[----:B------:R-:W-:-:S02]  /*1bb0*/  IMAD.MOV.U32 R166, RZ, RZ, R82 ;  /* 0x000000ffffa67224 */ /* 0x000fc400078e0052 */
[----:B------:R-:W-:Y:S02]  /*1bc0*/  IMAD.MOV.U32 R167, RZ, RZ, R83 ;  /* 0x000000ffffa77224 */ /* 0x000fe400078e0053 */
[----:B------:R-:W-:Y:S02]  /*1bd0*/  IMAD.MOV.U32 R168, RZ, RZ, R84 ;  /* 0x000000ffffa87224 */ /* 0x000fe400078e0054 */
[----:B------:R-:W-:Y:S02]  /*1be0*/  IMAD.MOV.U32 R169, RZ, RZ, R85 ;  /* 0x000000ffffa97224 */ /* 0x000fe400078e0055 */
[----:B------:R-:W-:Y:S02]  /*1bf0*/  IMAD.MOV.U32 R171, RZ, RZ, R87 ;  /* 0x000000ffffab7224 */ /* 0x000fe400078e0057 */
[----:B------:R-:W-:Y:S02]  /*1c00*/  IMAD.MOV.U32 R172, RZ, RZ, R88 ;  /* 0x000000ffffac7224 */ /* 0x000fe400078e0058 */
        /* <DEDUP_REMOVED lines=56> */
[----:B0-----:R-:W-:-:S06]  /*1f90*/  WARPGROUP.ARRIVE ;  /* 0x00000000000079c5 */ /* 0x001fcc0000000000 */
[----:B------:R-:W-:Y:S03]  /*1fa0*/  HGMMA.64x256x16.F32.BF16 R24, gdesc[UR4], RZ, !UPT, gsb0 ;  /* 0x03e00000041879f0 */ /* 0x000fe6000c0018ff */
[----:B------:R-:W-:Y:S02]  /*1fb0*/  WARPGROUP.DEPBAR.LE gsb0, 0x0 ;  /* 0x00008000000079c5 */ /* 0x000fe40000010000 */
[----:B------:R-:W-:Y:S04]  /*1fc0*/  STL.64 [R1+0x2b0], R150 ;  /* 0x0002b09601007387 */ /* 0x000fe80000100a00 */
        /* <DEDUP_REMOVED lines=20> */
[----:B------:R0:W-:Y:S04]  /*2110*/  STL.64 [R1+0x208], R108 ;  /* 0x0002086c01007387 */ /* 0x0001e80000100a00 */
[----:B0-----:R-:W2:Y:S04]  /*2120*/  LDL.LU R108, [R1] ;  /* 0x00000000016c7983 */ /* 0x001ea80000300800 */
[----:B------:R-:W2:Y:S04]  /*2130*/  LDL.LU R109, [R1+0x4] ;  /* 0x00000400016d7983 */ /* 0x000ea80000300800 */
        /* <DEDUP_REMOVED lines=24> */
[----:B------:R-:W2:Y:S01]  /*22c0*/  LDL.LU R134, [R1+0x68] ;  /* 0x0000680001867983 */ /* 0x000ea20000300800 */
[----:B------:R-:W-:Y:S01]  /*22d0*/  IMAD.MOV.U32 R135, RZ, RZ, R235 ;  /* 0x000000ffff877224 */ /* 0x000fe200078e00eb */
[----:B------:R-:W-:Y:S01]  /*22e0*/  MOV R141, R229 ;  /* 0x000000e5008d7202 */ /* 0x000fe20000000f00 */
[----:B------:R-:W-:Y:S01]  /*22f0*/  IMAD.MOV.U32 R136, RZ, RZ, R234 ;  /* 0x000000ffff887224 */ /* 0x000fe200078e00ea */
[----:B------:R-:W-:Y:S01]  /*2300*/  MOV R150, R220 ;  /* 0x000000dc00967202 */ /* 0x000fe20000000f00 */
[----:B------:R-:W-:Y:S01]  /*2310*/  IMAD.MOV.U32 R137, RZ, RZ, R233 ;  /* 0x000000ffff897224 */ /* 0x000fe200078e00e9 */
[----:B------:R-:W-:Y:S01]  /*2320*/  MOV R233, R6 ;  /* 0x0000000600e97202 */ /* 0x000fe20000000f00 */
[----:B------:R-:W-:Y:S01]  /*2330*/  IMAD.MOV.U32 R138, RZ, RZ, R232 ;  /* 0x000000ffff8a7224 */ /* 0x000fe200078e00e8 */
[----:B------:R-:W-:Y:S01]  /*2340*/  UIADD3 UR4, UR10, 0x2, URZ ;  /* 0x000000020a047890 */ /* 0x000fe2000fffe03f */
[----:B------:R-:W-:Y:S01]  /*2350*/  IMAD.MOV.U32 R139, RZ, RZ, R231 ;  /* 0x000000ffff8b7224 */ /* 0x000fe200078e00e7 */
[----:B------:R-:W-:Y:S01]  /*2360*/  UIADD3 UR6, UR11, 0x2, URZ ;  /* 0x000000020b067890 */ /* 0x000fe2000fffe03f */
[----:B------:R-:W-:Y:S01]  /*2370*/  IMAD.MOV.U32 R140, RZ, RZ, R230 ;  /* 0x000000ffff8c7224 */ /* 0x000fe200078e00e6 */
[----:B------:R-:W-:Y:S01]  /*2380*/  UMOV UR5, 0x80000020 ;  /* 0x8000002000057882 */ /* 0x000fe20000000000 */
[----:B------:R-:W-:Y:S01]  /*2390*/  IMAD.MOV.U32 R142, RZ, RZ, R228 ;  /* 0x000000ffff8e7224 */ /* 0x000fe200078e00e4 */
[----:B------:R-:W-:Y:S01]  /*23a0*/  UMOV UR7, 0x80000020 ;  /* 0x8000002000077882 */ /* 0x000fe20000000000 */
[----:B------:R-:W-:-:S02]  /*23b0*/  IMAD.MOV.U32 R143, RZ, RZ, R227 ;  /* 0x000000ffff8f7224 */ /* 0x000fc400078e00e3 */
[----:B------:R-:W-:Y:S02]  /*23c0*/  IMAD.MOV.U32 R144, RZ, RZ, R226 ;  /* 0x000000ffff907224 */ /* 0x000fe400078e00e2 */
[----:B------:R-:W-:Y:S02]  /*23d0*/  IMAD.MOV.U32 R145, RZ, RZ, R225 ;  /* 0x000000ffff917224 */ /* 0x000fe400078e00e1 */
[----:B------:R-:W-:Y:S01]  /*23e0*/  IMAD.MOV.U32 R146, RZ, RZ, R224 ;  /* 0x000000ffff927224 */ /* 0x000fe200078e00e0 */
[----:B------:R-:W-:Y:S01]  /*23f0*/  MOV R224, R15 ;  /* 0x0000000f00e07202 */ /* 0x000fe20000000f00 */
        /* <DEDUP_REMOVED lines=20> */
[----:B------:R-:W-:-:S06]  /*2540*/  IMAD.MOV.U32 R235, RZ, RZ, R3 ;  /* 0x000000ffffeb7224 */ /* 0x000fcc00078e0003 */
[----:B--2---:R-:W-:-:S06]  /*2550*/  WARPGROUP.ARRIVE ;  /* 0x00000000000079c5 */ /* 0x004fcc0000000000 */
[----:B------:R-:W-:Y:S03]  /*2560*/  HGMMA.64x256x16.F32.BF16 R108, gdesc[UR4], R108, gsb0 ;  /* 0x03e00000046c79f0 */ /* 0x000fe6000800186c */
[----:B------:R-:W-:Y:S02]  /*2570*/  WARPGROUP.DEPBAR.LE gsb0, 0x0 ;  /* 0x00008000000079c5 */ /* 0x000fe40000010000 */
[----:B------:R-:W-:Y:S04]  /*2580*/  STL.64 [R1], R108 ;  /* 0x0000006c01007387 */ /* 0x000fe80000100a00 */
        /* <DEDUP_REMOVED lines=63> */
[----:B0-----:R1:W5:Y:S04]  /*2980*/  LDL.LU R152, [R1+0x2b8] ;  /* 0x0002b80001987983 */ /* 0x0013680000300800 */
[----:B------:R-:W2:Y:S04]  /*2990*/  LDL.LU.64 R150, [R1+0x2b0] ;  /* 0x0002b00001967983 */ /* 0x000ea80000300a00 */
        /* <DEDUP_REMOVED lines=20> */
[----:B------:R-:W2:Y:S01]  /*2ae0*/  LDL.LU.64 R108, [R1+0x208] ;  /* 0x00020800016c7983 */ /* 0x000ea20000300a00 */
[----:B------:R-:W-:Y:S01]  /*2af0*/  UIADD3 UR4, UR10, 0x202, URZ ;  /* 0x000002020a047890 */ /* 0x000fe2000fffe03f */
[----:B------:R-:W-:Y:S01]  /*2b00*/  UMOV UR5, 0x80000020 ;  /* 0x8000002000057882 */ /* 0x000fe20000000000 */
[----:B--2---:R-:W-:-:S07]  /*2b10*/  WARPGROUP.ARRIVE ;  /* 0x00000000000079c5 */ /* 0x004fce0000000000 */
[----:B------:R-:W-:Y:S03]  /*2b20*/  HGMMA.64x256x16.F32.BF16 R24, gdesc[UR4], R24, gsb0 ;  /* 0x03e00000041879f0 */ /* 0x000fe60008001818 */
[----:B------:R-:W-:Y:S02]  /*2b30*/  WARPGROUP.DEPBAR.LE gsb0, 0x0 ;  /* 0x00008000000079c5 */ /* 0x000fe40000010000 */
[----:B-1----:R-:W-:Y:S05]  /*2b40*/  @!P1 BRA `(.L_x_22) ;  /* 0x0000002000949947 */ /* 0x002fea0003800000 */
[----:B------:R-:W-:Y:S02]  /*2b50*/  UIADD3 UR4, UR39, 0x1, URZ ;  /* 0x0000000127047890 */ /* 0x000fe4000fffe03f */
[----:B------:R-:W-:Y:S02]  /*2b60*/  UMOV UR11, UR39 ;  /* 0x00000027000b7c82 */ /* 0x000fe40008000000 */
[----:B------:R-:W-:-:S04]  /*2b70*/  UISETP.NE.AND UP0, UPT, UR4, 0x3, UPT ;  /* 0x000000030400788c */ /* 0x000fc8000bf05270 */
[----:B------:R-:W-:Y:S02]  /*2b80*/  USEL UR5, URZ, 0x1, UP0 ;  /* 0x000000013f057887 */ /* 0x000fe40008000000 */
[----:B------:R-:W-:Y:S02]  /*2b90*/  USEL UR10, UR4, URZ, UP0 ;  /* 0x0000003f040a7287 */ /* 0x000fe40008000000 */
[----:B------:R-:W-:-:S06]  /*2ba0*/  ULOP3.LUT UR5, UR38, UR5, URZ, 0x3c, !UPT ;  /* 0x0000000526057292 */ /* 0x000fcc000f8e3c3f */
[----:B------:R-:W-:-:S07]  /*2bb0*/  IMAD.U32 R3, RZ, RZ, UR5 ;  /* 0x00000005ff037e24 */ /* 0x000fce000f8e00ff */
.L_x_29:
[----:B------:R-:W-:Y:S05]  /*2bc0*/  @!P0 BRA `(.L_x_23) ;  /* 0x0000000000048947 */ /* 0x000fea0003800000 */
[----:B------:R-:W-:Y:S01]  /*2bd0*/  BPT.TRAP 0x1 ;  /* 0x000000040000795c */ /* 0x000fe20000300000 */
.L_x_23:
[----:B------:R-:W0:Y:S01]  /*2be0*/  S2UR UR5, SR_CgaCtaId ;  /* 0x00000000000579c3 */ /* 0x000e220000008800 */
[----:B------:R-:W-:Y:S01]  /*2bf0*/  UMOV UR4, 0x400 ;  /* 0x0000040000047882 */ /* 0x000fe20000000000 */
[----:B------:R-:W-:Y:S01]  /*2c00*/  IMAD.U32 R5, RZ, RZ, UR10 ;  /* 0x0000000aff057e24 */ /* 0x000fe2000f8e00ff */
[----:B------:R-:W-:Y:S01]  /*2c10*/  SHF.L.U32 R6, R3, 0x1f, RZ ;  /* 0x0000001f03067819 */ /* 0x000fe200000006ff */
[----:B0-----:R-:W-:-:S06]  /*2c20*/  ULEA UR4, UR5, UR4, 0x18 ;  /* 0x0000000405047291 */ /* 0x001fcc000f8ec03f */
[----:B------:R-:W-:-:S04]  /*2c30*/  IMAD.U32 R0, RZ, RZ, UR4 ;  /* 0x00000004ff007e24 */ /* 0x000fc8000f8e00ff */
[----:B------:R-:W-:-:S04]  /*2c40*/  IMAD R5, R5, 0x8, R0 ;  /* 0x0000000805057824 */ /* 0x000fc800078e0200 */
[----:B------:R0:W1:Y:S01]  /*2c50*/  SYNCS.PHASECHK.TRANS64.TRYWAIT P1, [R5+URZ], R6 ;  /* 0x00000006050075a7 */ /* 0x000062000802017f */
[----:B------:R-:W-:Y:S05]  /*2c60*/  @!P0 BRA `(.L_x_24) ;  /* 0x0000000000048947 */ /* 0x000fea0003800000 */
[----:B------:R-:W-:Y:S01]  /*2c70*/  BPT.TRAP 0x1 ;  /* 0x000000040000795c */ /* 0x000fe20000300000 */
.L_x_24:
[----:B-1----:R-:W-:Y:S05]  /*2c80*/  @P1 BRA `(.L_x_25) ;  /* 0x0000000000081947 */ /* 0x002fea0003800000 */
[----:B------:R-:W1:Y:S02]  /*2c90*/  SYNCS.PHASECHK.TRANS64.TRYWAIT P1, [R5+URZ], R6 ;  /* 0x00000006050075a7 */ /* 0x000e64000802017f */
[----:B-1----:R-:W-:Y:S05]  /*2ca0*/  @!P1 BRA `(.L_x_26) ;  /* 0x0000014c00189947 */ /* 0x002fea0003800000 */
.L_x_25:
        /* <DEDUP_REMOVED lines=64> */
[----:B--2---:R-:W2:Y:S04]  /*30b0*/  LDL.LU.64 R24, [R1] ;  /* 0x0000000001187983 */ /* 0x004ea80000300a00 */
        /* <DEDUP_REMOVED lines=63> */
[----:B------:R-:W-:-:S02]  /*34b0*/  ULEA UR12, UR10, UR8, 0xa ;  /* 0x000000080a0c7291 */ /* 0x000fc4000f8e503f */
[----:B------:R-:W-:Y:S01]  /*34c0*/  ULEA UR13, UR10, UR9, 0xa ;  /* 0x000000090a0d7291 */ /* 0x000fe2000f8e503f */
[----:B------:R-:W-:Y:S01]  /*34d0*/  UMOV UR5, 0x80000020 ;  /* 0x8000002000057882 */ /* 0x000fe20000000000 */
[----:B------:R-:W-:-:S03]  /*34e0*/  UMOV UR7, 0x80000020 ;  /* 0x8000002000077882 */ /* 0x000fc60000000000 */
[----:B------:R-:W-:Y:S02]  /*34f0*/  UMOV UR4, UR12 ;  /* 0x0000000c00047c82 */ /* 0x000fe40008000000 */
[----:B------:R-:W-:Y:S01]  /*3500*/  UMOV UR6, UR13 ;  /* 0x0000000d00067c82 */ /* 0x000fe20008000000 */
[----:B--2---:R-:W-:-:S06]  /*3510*/  WARPGROUP.ARRIVE ;  /* 0x00000000000079c5 */ /* 0x004fcc0000000000 */
[----:B------:R-:W-:Y:S03]  /*3520*/  HGMMA.64x256x16.F32.BF16 R24, gdesc[UR4], R24, gsb0 ;  /* 0x03e00000041879f0 */ /* 0x000fe60008001818 */
[----:B------:R-:W-:Y:S02]  /*3530*/  WARPGROUP.DEPBAR.LE gsb0, 0x0 ;  /* 0x00008000000079c5 */ /* 0x000fe40000010000 */
[----:B------:R-:W-:Y:S01]  /*3540*/  STL.64 [R1], R24 ;  /* 0x0000001801007387 */ /* 0x000fe20000100a00 */
[----:B01----:R-:W-:Y:S01]  /*3550*/  IMAD.MOV.U32 R6, RZ, RZ, R150 ;  /* 0x000000ffff067224 */ /* 0x003fe200078e0096 */
        /* <DEDUP_REMOVED lines=48> */
[----:B------:R0:W-:Y:S01]  /*3860*/  STL.64 [R1+0x68], R50 ;  /* 0x0000683201007387 */ /* 0x0001e20000100a00 */
[----:B------:R-:W-:Y:S02]  /*3870*/  IMAD.MOV.U32 R207, RZ, RZ, R123 ;  /* 0x000000ffffcf7224 */ /* 0x000fe400078e007b */
[----:B------:R-:W-:Y:S01]  /*3880*/  IMAD.MOV.U32 R204, RZ, RZ, R120 ;  /* 0x000000ffffcc7224 */ /* 0x000fe200078e0078 */
[----:B------:R-:W2:Y:S01]  /*3890*/  LDL.LU.64 R150, [R1+0x4b8] ;  /* 0x0004b80001967983 */ /* 0x000ea20000300a00 */
[----:B------:R-:W-:-:S02]  /*38a0*/  IMAD.MOV.U32 R205, RZ, RZ, R121 ;  /* 0x000000ffffcd7224 */ /* 0x000fc400078e0079 */
[----:B------:R-:W-:Y:S01]  /*38b0*/  IMAD.MOV.U32 R202, RZ, RZ, R118 ;  /* 0x000000ffffca7224 */ /* 0x000fe200078e0076 */
[----:B------:R-:W2:Y:S01]  /*38c0*/  LDL.LU.64 R148, [R1+0x4b0] ;  /* 0x0004b00001947983 */ /* 0x000ea20000300a00 */
[----:B------:R-:W-:Y:S02]  /*38d0*/  IMAD.MOV.U32 R203, RZ, RZ, R119 ;  /* 0x000000ffffcb7224 */ /* 0x000fe400078e0077 */
[----:B------:R-:W-:Y:S01]  /*38e0*/  IMAD.MOV.U32 R200, RZ, RZ, R116 ;  /* 0x000000ffffc87224 */ /* 0x000fe200078e0074 */
[----:B------:R-:W2:Y:S01]  /*38f0*/  LDL.LU.64 R146, [R1+0x4a8] ;  /* 0x0004a80001927983 */ /* 0x000ea20000300a00 */
        /* <DEDUP_REMOVED lines=84> */
[----:B------:R-:W-:-:S03]  /*3e40*/  IMAD.MOV.U32 R234, RZ, RZ, R53 ;  /* 0x000000ffffea7224 */ /* 0x000fc600078e0035 */
        /* <DEDUP_REMOVED lines=19> */
[----:B0-----:R-:W2:Y:S04]  /*3f80*/  LDL.LU.64 R50, [R1+0x328] ;  /* 0x0003280001327983 */ /* 0x001ea80000300a00 */
        /* <DEDUP_REMOVED lines=14> */
[----:B------:R-:W-:-:S02]  /*4070*/  UMOV UR5, 0x80000020 ;  /* 0x8000002000057882 */ /* 0x000fc40000000000 */
[----:B-----5:R-:W-:Y:S01]  /*4080*/  STL [R1+0x2b8], R152 ;  /* 0x0002b89801007387 */ /* 0x020fe20000100800 */
[----:B--2---:R-:W-:-:S06]  /*4090*/  WARPGROUP.ARRIVE ;  /* 0x00000000000079c5 */ /* 0x004fcc0000000000 */
[----:B------:R-:W-:Y:S03]  /*40a0*/  HGMMA.64x256x16.F32.BF16 R24, gdesc[UR4], R24, gsb0 ;  /* 0x03e00000041879f0 */ /* 0x000fe60008001818 */
        /* <DEDUP_REMOVED lines=55> */
[----:B------:R-:W-:-:S02]  /*4420*/  IMAD.MOV.U32 R139, RZ, RZ, R232 ;  /* 0x000000ffff8b7224 */ /* 0x000fc400078e00e8 */
[----:B------:R-:W-:Y:S02]  /*4430*/  IMAD.MOV.U32 R140, RZ, RZ, R231 ;  /* 0x000000ffff8c7224 */ /* 0x000fe400078e00e7 */
[----:B------:R-:W-:Y:S01]  /*4440*/  IMAD.MOV.U32 R141, RZ, RZ, R230 ;  /* 0x000000ffff8d7224 */ /* 0x000fe200078e00e6 */
[----:B------:R-:W-:Y:S01]  /*4450*/  MOV R230, R10 ;  /* 0x0000000a00e67202 */ /* 0x000fe20000000f00 */
[----:B------:R-:W-:Y:S02]  /*4460*/  IMAD.MOV.U32 R142, RZ, RZ, R229 ;  /* 0x000000ffff8e7224 */ /* 0x000fe400078e00e5 */
[----:B------:R-:W-:Y:S02]  /*4470*/  IMAD.MOV.U32 R143, RZ, RZ, R228 ;  /* 0x000000ffff8f7224 */ /* 0x000fe400078e00e4 */
[----:B------:R-:W-:Y:S02]  /*4480*/  IMAD.MOV.U32 R144, RZ, RZ, R227 ;  /* 0x000000ffff907224 */ /* 0x000fe400078e00e3 */
[----:B------:R-:W-:-:S02]  /*4490*/  IMAD.MOV.U32 R145, RZ, RZ, R226 ;  /* 0x000000ffff917224 */ /* 0x000fc400078e00e2 */
[----:B------:R-:W-:Y:S02]  /*44a0*/  IMAD.MOV.U32 R147, RZ, RZ, R224 ;  /* 0x000000ffff937224 */ /* 0x000fe400078e00e0 */
[----:B------:R-:W-:Y:S02]  /*44b0*/  IMAD.MOV.U32 R148, RZ, RZ, R223 ;  /* 0x000000ffff947224 */ /* 0x000fe400078e00df */
[----:B------:R-:W-:Y:S02]  /*44c0*/  IMAD.MOV.U32 R149, RZ, RZ, R222 ;  /* 0x000000ffff957224 */ /* 0x000fe400078e00de */
[----:B------:R-:W-:Y:S01]  /*44d0*/  IMAD.MOV.U32 R150, RZ, RZ, R221 ;  /* 0x000000ffff967224 */ /* 0x000fe200078e00dd */
[----:B------:R-:W-:Y:S01]  /*44e0*/  MOV R221, R21 ;  /* 0x0000001500dd7202 */ /* 0x000fe20000000f00 */
        /* <DEDUP_REMOVED lines=16> */
[----:B------:R-:W-:Y:S01]  /*45f0*/  IMAD.MOV.U32 R235, RZ, RZ, R5 ;  /* 0x000000ffffeb7224 */ /* 0x000fe200078e0005 */
[----:B------:R-:W-:Y:S02]  /*4600*/  UIADD3 UR4, UR12, 0x2, URZ ;  /* 0x000000020c047890 */ /* 0x000fe4000fffe03f */
[----:B------:R-:W-:Y:S01]  /*4610*/  UIADD3 UR6, UR13, 0x2, URZ ;  /* 0x000000020d067890 */ /* 0x000fe2000fffe03f */
[----:B------:R-:W-:Y:S01]  /*4620*/  UMOV UR5, 0x80000020 ;  /* 0x8000002000057882 */ /* 0x000fe20000000000 */
[----:B------:R-:W-:Y:S01]  /*4630*/  UMOV UR7, 0x80000020 ;  /* 0x8000002000077882 */ /* 0x000fe20000000000 */
        /* <DEDUP_REMOVED lines=96> */
[----:B------:R-:W-:Y:S01]  /*4c40*/  BPT.TRAP 0x1 ;  /* 0x000000040000795c */ /* 0x000fe20000300000 */
.L_x_27:
[----:B------:R-:W-:Y:S01]  /*4c50*/  ISETP.NE.AND P1, PT, R17, RZ, PT ;  /* 0x000000ff1100720c */ /* 0x000fe20003f25270 */
[----:B------:R-:W-:Y:S01]  /*4c60*/  IMAD.U32 R5, RZ, RZ, UR11 ;  /* 0x0000000bff057e24 */ /* 0x000fe2000f8e00ff */
[----:B------:R-:W-:-:S11]  /*4c70*/  UISETP.GT.U32.AND UP0, UPT, UR40, 0x1, UPT ;  /* 0x000000012800788c */ /* 0x000fd6000bf04070 */
[----:B------:R-:W-:-:S04]  /*4c80*/  @P1 IMAD R5, R5, 0x8, R0 ;  /* 0x0000000805051824 */ /* 0x000fc800078e0200 */
[----:B------:R-:W-:-:S05]  /*4c90*/  @P1 VIADD R5, R5, 0x18 ;  /* 0x0000001805051836 */ /* 0x000fca0000000000 */
[----:B-----5:R-:W-:-:S04]  /*4ca0*/  @P1 PRMT R5, R152, 0x654, R5 ;  /* 0x0000065498051816 */ /* 0x020fc80000000005 */
[----:B------:R0:W-:Y:S01]  /*4cb0*/  @P1 SYNCS.ARRIVE.TRANS64.RED.A1T0 RZ, [R5+URZ], RZ ;  /* 0x000000ff05ff19a7 */ /* 0x0001e2000810043f */
[----:B------:R-:W-:-:S13]  /*4cc0*/  PLOP3.LUT P1, PT, PT, PT, UP0, 0x80, 0x0 ;  /* 0x000000000000781c */ /* 0x000fda0003f2f008 */
[----:B0-----:R-:W-:Y:S05]  /*4cd0*/  @P1 BRA `(.L_x_28) ;  /* 0x0000000000041947 */ /* 0x001fea0003800000 */
[----:B------:R-:W-:Y:S01]  /*4ce0*/  BPT.TRAP 0x1 ;  /* 0x000000040000795c */ /* 0x000fe20000300000 */
.L_x_28:
[----:B------:R-:W-:Y:S01]  /*4cf0*/  UIADD3 UR10, UR10, 0x1, URZ ;  /* 0x000000010a0a7890 */ /* 0x000fe2000fffe03f */
[C---:B------:R-:W-:Y:S01]  /*4d00*/  ISETP.GT.AND P1, PT, R4.reuse, 0x1, PT ;  /* 0x000000010400780c */ /* 0x040fe20003f24270 */
[----:B------:R-:W-:Y:S01]  /*4d10*/  UIADD3 UR11, UR11, 0x1, URZ ;  /* 0x000000010b0b7890 */ /* 0x000fe2000fffe03f */
[----:B------:R-:W-:Y:S01]  /*4d20*/  IADD3 R4, R4, -0x1, RZ ;  /* 0xffffffff04047810 */ /* 0x000fe20007ffe0ff */
[----:B------:R-:W-:Y:S02]  /*4d30*/  UISETP.NE.AND UP0, UPT, UR10, 0x3, UPT ;  /* 0x000000030a00788c */ /* 0x000fe4000bf05270 */
[----:B------:R-:W-:Y:S02]  /*4d40*/  UISETP.NE.AND UP1, UPT, UR11, 0x3, UPT ;  /* 0x000000030b00788c */ /* 0x000fe4000bf25270 */
[----:B------:R-:W-:Y:S02]  /*4d50*/  USEL UR4, URZ, 0x1, UP0 ;  /* 0x000000013f047887 */ /* 0x000fe40008000000 */
[----:B------:R-:W-:-:S02]  /*4d60*/  USEL UR10, UR10, URZ, UP0 ;  /* 0x0000003f0a0a7287 */ /* 0x000fc40008000000 */
[----:B------:R-:W-:Y:S02]  /*4d70*/  USEL UR11, UR11, URZ, UP1 ;  /* 0x0000003f0b0b7287 */ /* 0x000fe40008800000 */
[----:B------:R-:W-:Y:S01]  /*4d80*/  LOP3.LUT R3, R3, UR4, RZ, 0x3c, !PT ;  /* 0x0000000403037c12 */ /* 0x000fe2000f8e3cff */
[----:B------:R-:W-:Y:S09]  /*4d90*/  @P1 BRA `(.L_x_29) ;  /* 0xffffffdc00881947 */ /* 0x000ff2000383ffff */
.L_x_22:
[----:B------:R-:W0:Y:S02]  /*4da0*/  LDC R3, c[0x0][0x28c] ;  /* 0x0000a300ff037b82 */ /* 0x000e240000000800 */
[----:B0-----:R-:W-:-:S13]  /*4db0*/  ISETP.GE.AND P1, PT, R3, 0x1, PT ;  /* 0x000000010300780c */ /* 0x001fda0003f26270 */
[----:B------:R-:W-:Y:S05]  /*4dc0*/  @!P1 BRA `(.L_x_30) ;  /* 0x0000000000549947 */ /* 0x000fea0003800000 */
[----:B------:R-:W-:Y:S05]  /*4dd0*/  @!P0 BRA `(.L_x_31) ;  /* 0x0000000000048947 */ /* 0x000fea0003800000 */
[----:B------:R-:W-:Y:S01]  /*4de0*/  BPT.TRAP 0x1 ;  /* 0x000000040000795c */ /* 0x000fe20000300000 */
.L_x_31:
[----:B------:R-:W-:Y:S01]  /*4df0*/  ISETP.NE.AND P0, PT, R17, RZ, PT ;  /* 0x000000ff1100720c */ /* 0x000fe20003f05270 */
[----:B------:R-:W-:-:S12]  /*4e00*/  BSSY B0, `(.L_x_32) ;  /* 0x000000d000007945 */ /* 0x000fd80003800000 */
[----:B------:R-:W-:Y:S05]  /*4e10*/  @!P0 BRA `(.L_x_33) ;  /* 0x00000000002c8947 */ /* 0x000fea0003800000 */
[----:B------:R-:W-:-:S04]  /*4e20*/  UISETP.LT.AND UP0, UPT, UR44, 0x1, UPT ;  /* 0x000000012c00788c */ /* 0x000fc8000bf01270 */
[----:B------:R-:W-:-:S04]  /*4e30*/  USEL UR6, UR44, 0x1, UP0 ;  /* 0x000000012c067887 */ /* 0x000fc80008000000 */
[----:B------:R-:W-:-:S04]  /*4e40*/  UIADD3 UR6, UR39, UR44, -UR6 ;  /* 0x0000002c27067290 */ /* 0x000fc8000fffe806 */
[----:B------:R-:W-:-:S04]  /*4e50*/  UIMAD.WIDE.U32 UR4, UR6, -0x55555555, URZ ;  /* 0xaaaaaaab060478a5 */ /* 0x000fc8000f8e003f */
[----:B------:R-:W-:-:S04]  /*4e60*/  USHF.R.U32.HI UR4, URZ, 0x1, UR5 ;  /* 0x000000013f047899 */ /* 0x000fc80008011605 */
[----:B------:R-:W-:-:S06]  /*4e70*/  UIMAD UR6, UR4, -0x3, UR6 ;  /* 0xfffffffd040678a4 */ /* 0x000fcc000f8e0206 */
[----:B------:R-:W-:-:S04]  /*4e80*/  IMAD.U32 R3, RZ, RZ, UR6 ;  /* 0x00000006ff037e24 */ /* 0x000fc8000f8e00ff */
[----:B------:R-:W-:-:S04]  /*4e90*/  IMAD R0, R3, 0x8, R0 ;  /* 0x0000000803007824 */ /* 0x000fc800078e0200 */
[----:B------:R-:W-:-:S05]  /*4ea0*/  VIADD R0, R0, 0x18 ;  /* 0x0000001800007836 */ /* 0x000fca0000000000 */
[----:B-----5:R-:W-:-:S04]  /*4eb0*/  PRMT R0, R152, 0x654, R0 ;  /* 0x0000065498007816 */ /* 0x020fc80000000000 */
[----:B------:R0:W-:Y:S03]  /*4ec0*/  SYNCS.ARRIVE.TRANS64.RED.A1T0 RZ, [R0+URZ], RZ ;  /* 0x000000ff00ff79a7 */ /* 0x0001e6000810043f */
.L_x_33:
[----:B------:R-:W-:Y:S05]  /*4ed0*/  BSYNC B0 ;  /* 0x0000000000007941 */ /* 0x000fea0003800000 */
.L_x_32:
[----:B------:R-:W-:-:S06]  /*4ee0*/  UISETP.GT.U32.AND UP0, UPT, UR40, 0x1, UPT ;  /* 0x000000012800788c */ /* 0x000fcc000bf04070 */
[----:B------:R-:W-:-:S13]  /*4ef0*/  PLOP3.LUT P0, PT, PT, PT, UP0, 0x80, 0x0 ;  /* 0x000000000000781c */ /* 0x000fda0003f0f008 */
[----:B------:R-:W-:Y:S05]  /*4f00*/  @P0 BRA `(.L_x_30) ;  /* 0x0000000000040947 */ /* 0x000fea0003800000 */
[----:B------:R-:W-:Y:S01]  /*4f10*/  BPT.TRAP 0x1 ;  /* 0x000000040000795c */ /* 0x000fe20000300000 */
.L_x_30:
[----:B------:R-:W1:Y:S01]  /*4f20*/  S2R R8, SR_TID.X ;  /* 0x0000000000087919 */ /* 0x000e620000002100 */
[----:B------:R-:W-:Y:S01]  /*4f30*/  IMAD.MOV.U32 R19, RZ, RZ, 0x6540 ;  /* 0x00006540ff137424 */ /* 0x000fe200078e00ff */
[----:B------:R-:W-:Y:S02]  /*4f40*/  UIMAD.WIDE UR6, UR41, 0x100, URZ ;  /* 0x00000100290678a5 */ /* 0x000fe4000f8e023f */
[----:B------:R-:W-:Y:S01]  /*4f50*/  USHF.R.S32.HI UR10, URZ, 0x1f, UR43 ;  /* 0x0000001f3f0a7899 */ /* 0x000fe2000801142b */
[----:B------:R-:W-:Y:S01]  /*4f60*/  ULDC.64 UR8, c[0x0][0x5d0] ;  /* 0x0001740000087ab9 */ /* 0x000fe20000000a00 */
[----:B------:R-:W-:Y:S02]  /*4f70*/  USHF.L.U32 UR41, UR41, 0x8, URZ ;  /* 0x0000000829297899 */ /* 0x000fe4000800063f */
[----:B------:R-:W-:Y:S02]  /*4f80*/  UIMAD UR4, UR10, UR8, URZ ;  /* 0x000000080a0472a4 */ /* 0x000fe4000f8e023f */
[----:B------:R-:W-:-:S02]  /*4f90*/  UIADD3 UR39, UR44, UR39, URZ ;  /* 0x000000272c277290 */ /* 0x000fc4000fffe03f */
[----:B------:R-:W-:Y:S02]  /*4fa0*/  UIMAD UR4, UR43, UR9, UR4 ;  /* 0x000000092b0472a4 */ /* 0x000fe4000f8e0204 */
[----:B------:R-:W-:Y:S02]  /*4fb0*/  UISETP.GT.U32.AND UP1, UPT, UR39, 0x2, UPT ;  /* 0x000000022700788c */ /* 0x000fe4000bf24070 */
[----:B------:R-:W-:Y:S02]  /*4fc0*/  UISETP.GE.U32.AND UP2, UPT, UR44, 0x3, UPT ;  /* 0x000000032c00788c */ /* 0x000fe4000bf46070 */
[----:B------:R-:W-:Y:S01]  /*4fd0*/  UISETP.LT.U32.AND UP1, UPT, UR44, 0x3, UP1 ;  /* 0x000000032c00788c */ /* 0x000fe20008f21070 */
[--C-:B-1----:R-:W-:Y:S01]  /*4fe0*/  SHF.R.U32.HI R4, RZ, 0x7, R8.reuse ;  /* 0x00000007ff047819 */ /* 0x102fe20000011608 */
[----:B------:R-:W-:Y:S01]  /*4ff0*/  IMAD.SHL.U32 R18, R8, 0x2, RZ ;  /* 0x0000000208127824 */ /* 0x000fe200078e00ff */
[----:B------:R-:W-:Y:S02]  /*5000*/  SHF.R.U32.HI R5, RZ, 0x2, R8 ;  /* 0x00000002ff057819 */ /* 0x000fe40000011608 */
[----:B------:R-:W-:-:S02]  /*5010*/  LOP3.LUT R4, R4, 0x1, RZ, 0xc0, !PT ;  /* 0x0000000104047812 */ /* 0x000fc400078ec0ff */
[----:B------:R-:W-:Y:S02]  /*5020*/  LOP3.LUT R6, R8, 0x60, RZ, 0xc0, !PT ;  /* 0x0000006008067812 */ /* 0x000fe400078ec0ff */
[----:B------:R-:W-:Y:S01]  /*5030*/  LOP3.LUT R5, R5, 0x7, RZ, 0xc0, !PT ;  /* 0x0000000705057812 */ /* 0x000fe200078ec0ff */
[----:B------:R-:W-:Y:S01]  /*5040*/  IMAD.SHL.U32 R3, R4, 0x40, RZ ;  /* 0x0000004004037824 */ /* 0x000fe200078e00ff */
[----:B------:R-:W-:Y:S02]  /*5050*/  LOP3.LUT R18, R18, 0x6, RZ, 0xc0, !PT ;  /* 0x0000000612127812 */ /* 0x000fe400078ec0ff */
[----:B------:R-:W-:Y:S02]  /*5060*/  SHF.R.U32.HI R6, RZ, 0x1, R6 ;  /* 0x00000001ff067819 */ /* 0x000fe40000011606 */
[--C-:B------:R-:W-:Y:S02]  /*5070*/  LOP3.LUT R3, R3, 0x40, R5.reuse, 0xe2, !PT ;  /* 0x0000004003037812 */ /* 0x100fe400078ee205 */
[----:B------:R-:W-:Y:S01]  /*5080*/  PRMT R18, R18, R19, UR42 ;  /* 0x0000002a12127e16 */ /* 0x000fe20008000013 */
[----:B------:R-:W-:Y:S01]  /*5090*/  USHF.L.U32 UR42, UR42, 0x8, URZ ;  /* 0x000000082a2a7899 */ /* 0x000fe2000800063f */
[----:B0-----:R-:W-:Y:S01]  /*50a0*/  IADD3 R0, RZ, -R6, -R5 ;  /* 0x80000006ff007210 */ /* 0x001fe20007ffe805 */
[----:B------:R-:W-:Y:S01]  /*50b0*/  IMAD.MOV.U32 R5, RZ, RZ, -0x2 ;  /* 0xfffffffeff057424 */ /* 0x000fe200078e00ff */
[----:B------:R-:W-:Y:S01]  /*50c0*/  LOP3.LUT R3, R3, UR6, R6, 0xfe, !PT ;  /* 0x0000000603037c12 */ /* 0x000fe2000f8efe06 */
[----:B------:R-:W-:Y:S01]  /*50d0*/  IMAD.U32 R6, RZ, RZ, UR8 ;  /* 0x00000008ff067e24 */ /* 0x000fe2000f8e00ff */
[----:B------:R-:W-:Y:S01]  /*50e0*/  SHF.R.S32.HI R19, RZ, 0x1f, R18 ;  /* 0x0000001fff137819 */ /* 0x000fe20000011412 */
[----:B------:R-:W-:Y:S01]  /*50f0*/  ULDC UR8, c[0x0][0x284] ;  /* 0x0000a10000087ab9 */ /* 0x000fe20000000800 */
[----:B------:R-:W-:Y:S01]  /*5100*/  IMAD R0, R4, -0x40, R0 ;  /* 0xffffffc004007824 */ /* 0x000fe200078e0200 */
[----:B------:R-:W-:Y:S01]  /*5110*/  MOV R153, UR8 ;  /* 0x0000000800997c02 */ /* 0x000fe20008000f00 */
[----:B------:R-:W-:-:S03]  /*5120*/  IMAD.WIDE.U32 R6, R6, UR43, R18 ;  /* 0x0000002b06067c25 */ /* 0x000fc6000f8e0012 */
[----:B------:R-:W-:Y:S01]  /*5130*/  IADD3 R153, R153, -UR41, R0 ;  /* 0x8000002999997c10 */ /* 0x000fe2000fffe000 */
[----:B------:R-:W-:Y:S01]  /*5140*/  VIADD R7, R7, UR4 ;  /* 0x0000000407077c36 */ /* 0x000fe20008000000 */
[----:B------:R-:W-:Y:S01]  /*5150*/  ULDC UR4, c[0x0][0x288] ;  /* 0x0000a20000047ab9 */ /* 0x000fe20000000800 */
[----:B------:R-:W-:Y:S01]  /*5160*/  LOP3.LUT R0, R8, 0x3, RZ, 0xc0, !PT ;  /* 0x0000000308007812 */ /* 0x000fe200078ec0ff */
[----:B------:R-:W-:-:S04]  /*5170*/  UISETP.GE.AND UP0, UPT, UR42, UR4, UPT ;  /* 0x000000042a00728c */ /* 0x000fc8000bf06270 */
[----:B------:R-:W-:Y:S01]  /*5180*/  UISETP.GE.OR UP0, UPT, UR41, UR8, UP0 ;  /* 0x000000082900728c */ /* 0x000fe20008706670 */
[----:B------:R-:W-:Y:S01]  /*5190*/  IMAD R0, R0, R5, UR4 ;  /* 0x0000000400007e24 */ /* 0x000fe2000f8e0205 */
[----:B------:R-:W-:Y:S02]  /*51a0*/  UIMAD.WIDE.U32 UR4, UR39, -0x55555555, URZ ;  /* 0xaaaaaaab270478a5 */ /* 0x000fe4000f8e003f */
[----:B------:R-:W-:Y:S01]  /*51b0*/  USEL UR8, URZ, 0x1, !UP1 ;  /* 0x000000013f087887 */ /* 0x000fe2000c800000 */
[----:B------:R-:W-:Y:S01]  /*51c0*/  VIADD R0, R0, -UR42 ;  /* 0x8000002a00007c36 */ /* 0x000fe20008000000 */
[----:B------:R-:W-:Y:S01]  /*51d0*/  PLOP3.LUT P0, PT, PT, PT, UP0, 0x80, 0x0 ;  /* 0x000000000000781c */ /* 0x000fe20003f0f008 */
[----:B------:R-:W-:Y:S02]  /*51e0*/  USHF.R.U32.HI UR4, URZ, 0x1, UR5 ;  /* 0x000000013f047899 */ /* 0x000fe40008011605 */
[----:B------:R-:W-:Y:S02]  /*51f0*/  ULOP3.LUT UR38, UR38, UR8, URZ, 0x3c, !UPT ;  /* 0x0000000826267292 */ /* 0x000fe4000f8e3c3f */
[----:B------:R-:W-:-:S02]  /*5200*/  UIMAD UR39, UR4, -0x3, UR39 ;  /* 0xfffffffd042778a4 */ /* 0x000fc4000f8e0227 */
[----:B------:R-:W-:Y:S01]  /*5210*/  @UP2 ULOP3.LUT UR38, UR38, 0x1, UR4, 0x78, !UPT ;  /* 0x0000000126262892 */ /* 0x000fe2000f8e7804 */
[----:B------:R-:W-:-:S05]  /*5220*/  UMOV UR41, 0xffffffff ;  /* 0xffffffff00297882 */ /* 0x000fca0000000000 */
[----:B------:R-:W-:Y:S06]  /*5230*/  @P0 BRA `(.L_x_34) ;  /* 0x0000010400d80947 */ /* 0x000fec0003800000 */
[----:B-----5:R-:W-:Y:S01]  /*5240*/  FSETP.NEU.AND P0, PT, R16, RZ, PT ;  /* 0x000000ff1000720b */ /* 0x020fe20003f0d000 */
[----:B------:R-:W-:Y:S01]  /*5250*/  ULDC.64 UR8, c[0x0][0x5c8] ;  /* 0x0001720000087ab9 */ /* 0x000fe20000000a00 */
[----:B------:R-:W-:Y:S01]  /*5260*/  ISETP.GT.AND P3, PT, R153, RZ, PT ;  /* 0x000000ff9900720c */ /* 0x000fe20003f64270 */
[----:B------:R-:W-:Y:S01]  /*5270*/  UIMAD UR4, UR7, UR8, URZ ;  /* 0x00000008070472a4 */ /* 0x000fe2000f8e023f */
[----:B------:R-:W-:Y:S01]  /*5280*/  IMAD.U32 R10, RZ, RZ, UR9 ;  /* 0x00000009ff0a7e24 */ /* 0x000fe2000f8e00ff */
[----:B------:R-:W-:Y:S01]  /*5290*/  BSSY B0, `(.L_x_34) ;  /* 0x0001070000007945 */ /* 0x000fe20003800000 */
[----:B------:R-:W-:Y:S01]  /*52a0*/  IMAD.WIDE.U32 R6, R3, UR8, R6 ;  /* 0x0000000803067c25 */ /* 0x000fe2000f8e0006 */
[----:B------:R-:W-:-:S03]  /*52b0*/  ISETP.GT.AND P1, PT, R0, RZ, P3 ;  /* 0x000000ff0000720c */ /* 0x000fc60001f24270 */
[----:B------:R-:W-:-:S04]  /*52c0*/  IMAD R10, R3, R10, UR4 ;  /* 0x00000004030a7e24 */ /* 0x000fc8000f8e020a */
[----:B------:R-:W-:Y:S01]  /*52d0*/  IMAD.IADD R10, R7, 0x1, R10 ;  /* 0x00000001070a7824 */ /* 0x000fe200078e020a */
[----:B------:R-:W-:Y:S06]  /*52e0*/  @!P0 BRA `(.L_x_35) ;  /* 0x000000b800108947 */ /* 0x000fec0003800000 */
[----:B------:R-:W0:Y:S01]  /*52f0*/  LDC.64 R22, c[0x0][0x5b8] ;  /* 0x00016e00ff167b82 */ /* 0x000e220000000a00 */
[----:B------:R-:W2:Y:S01]  /*5300*/  LDL.LU R11, [R1] ;  /* 0x00000000010b7983 */ /* 0x000ea20000300800 */
[----:B------:R-:W-:-:S06]  /*5310*/  ULDC.64 UR4, c[0x0][0x5c0] ;  /* 0x0001700000047ab9 */ /* 0x000fcc0000000a00 */
[----:B------:R-:W1:Y:S08]  /*5320*/  LDC.64 R14, c[0x0][0x5b0] ;  /* 0x00016c00ff0e7b82 */ /* 0x000e700000000a00 */
[----:B------:R-:W3:Y:S01]  /*5330*/  LDC.64 R12, c[0x0][0x5a8] ;  /* 0x00016a00ff0c7b82 */ /* 0x000ee20000000a00 */
[C---:B0-----:R-:W-:Y:S02]  /*5340*/  IMAD R159, R22.reuse, UR10, RZ ;  /* 0x0000000a169f7c24 */ /* 0x041fe4000f8e02ff */
[----:B------:R-:W-:-:S04]  /*5350*/  IMAD.WIDE.U32 R154, R22, UR43, R18 ;  /* 0x0000002b169a7c25 */ /* 0x000fc8000f8e0012 */
[----:B------:R-:W-:Y:S02]  /*5360*/  IMAD R159, R23, UR43, R159 ;  /* 0x0000002b179f7c24 */ /* 0x000fe4000f8e029f */
[----:B-1----:R-:W-:Y:S02]  /*5370*/  IMAD R158, R14, UR7, RZ ;  /* 0x000000070e9e7c24 */ /* 0x002fe4000f8e02ff */
[----:B------:R-:W-:Y:S02]  /*5380*/  IMAD.IADD R21, R155, 0x1, R159 ;  /* 0x000000019b157824 */ /* 0x000fe400078e029f */
[----:B------:R-:W-:Y:S02]  /*5390*/  IMAD.MOV.U32 R20, RZ, RZ, R154 ;  /* 0x000000ffff147224 */ /* 0x000fe400078e009a */
[C---:B------:R-:W-:Y:S02]  /*53a0*/  IMAD R158, R3.reuse, R15, R158 ;  /* 0x0000000f039e7224 */ /* 0x040fe400078e029e */
[----:B------:R-:W-:-:S04]  /*53b0*/  IMAD.WIDE.U32 R4, R3, R14, R20 ;  /* 0x0000000e03047225 */ /* 0x000fc800078e0014 */
[----:B------:R-:W-:Y:S01]  /*53c0*/  IMAD.IADD R5, R5, 0x1, R158 ;  /* 0x0000000105057824 */ /* 0x000fe200078e029e */
[----:B---3--:R-:W-:-:S04]  /*53d0*/  LEA R8, P0, R4, R12, 0x1 ;  /* 0x0000000c04087211 */ /* 0x008fc800078008ff */
[----:B------:R-:W-:-:S05]  /*53e0*/  LEA.HI.X R9, R4, R13, R5, 0x1, P0 ;  /* 0x0000000d04097211 */ /* 0x000fca00000f0c05 */
[----:B------:R-:W3:Y:S01]  /*53f0*/  @P1 LDG.E.LTC128B.U16 R23, desc[UR36][R8.64] ;  /* 0x0000002408171981 */ /* 0x000ee2000c1e1520 */
[----:B------:R-:W-:Y:S01]  /*5400*/  BSSY B1, `(.L_x_36) ;  /* 0x0000011000017945 */ /* 0x000fe20003800000 */
[----:B---3--:R-:W-:-:S04]  /*5410*/  IMAD.U32 R4, R23, 0x10000, RZ ;  /* 0x0001000017047824 */ /* 0x008fc800078e00ff */
[----:B------:R-:W-:-:S04]  /*5420*/  FMUL R4, R4, R16 ;  /* 0x0000001004047220 */ /* 0x000fc80000400000 */
[----:B--2---:R-:W-:Y:S01]  /*5430*/  FFMA R7, R11, R2, R4 ;  /* 0x000000020b077223 */ /* 0x004fe20000000004 */
[----:B------:R-:W-:-:S04]  /*5440*/  LEA R4, P0, R6, UR4, 0x1 ;  /* 0x0000000406047c11 */ /* 0x000fc8000f8008ff */
[----:B------:R-:W-:Y:S02]  /*5450*/  LEA.HI.X R5, R6, UR5, R10, 0x1, P0 ;  /* 0x0000000506057c11 */ /* 0x000fe400080f0c0a */
[----:B------:R-:W-:-:S05]  /*5460*/  F2FP.BF16.F32.PACK_AB R6, RZ, R7 ;  /* 0x00000007ff06723e */ /* 0x000fca00000010ff */
[----:B------:R0:W-:Y:S02]  /*5470*/  @P1 STG.E.U16 desc[UR36][R4.64], R6 ;  /* 0x0000000604001986 */ /* 0x0001e4000c101524 */
[----:B0-----:R-:W-:-:S05]  /*5480*/  IMAD.WIDE.U32 R6, R3, R14, R18 ;  /* 0x0000000e03067225 */ /* 0x001fca00078e0012 */
[----:B------:R-:W-:-:S03]  /*5490*/  IADD3 R7, R158, R7, RZ ;  /* 0x000000079e077210 */ /* 0x000fc60007ffe0ff */
[----:B------:R-:W-:-:S04]  /*54a0*/  IMAD.WIDE.U32 R6, R22, UR43, R6 ;  /* 0x0000002b16067c25 */ /* 0x000fc8000f8e0006 */
[----:B------:R-:W-:Y:S01]  /*54b0*/  IMAD.IADD R7, R159, 0x1, R7 ;  /* 0x000000019f077824 */ /* 0x000fe200078e0207 */
[----:B------:R-:W-:-:S04]  /*54c0*/  LEA R10, P0, R6, R12, 0x1 ;  /* 0x0000000c060a7211 */ /* 0x000fc800078008ff */
[----:B------:R-:W-:Y:S02]  /*54d0*/  LEA.HI.X R11, R6, R13, R7, 0x1, P0 ;  /* 0x0000000d060b7211 */ /* 0x000fe400000f0c07 */
[----:B------:R-:W-:-:S13]  /*54e0*/  ISETP.GT.AND P0, PT, R0, 0x1, P3 ;  /* 0x000000010000780c */ /* 0x000fda0001f04270 */
[----:B------:R-:W-:Y:S05]  /*54f0*/  @!P0 BRA `(.L_x_37) ;  /* 0x0000000000048947 */ /* 0x000fea0003800000 */
[----:B------:R0:W5:Y:S02]  /*5500*/  LDG.E.LTC128B.U16 R23, desc[UR36][R10.64+0x2] ;  /* 0x000002240a177981 */ /* 0x000164000c1e1520 */
.L_x_37:
[----:B------:R-:W-:Y:S05]  /*5510*/  BSYNC B1 ;  /* 0x0000000000017941 */ /* 0x000fea0003800000 */
.L_x_36:
[----:B------:R-:W2:Y:S01]  /*5520*/  LDL.LU R7, [R1+0x4] ;  /* 0x0000040001077983 */ /* 0x000ea20000300800 */
[----:B-----5:R-:W-:Y:S01]  /*5530*/  IMAD.U32 R6, R23, 0x10000, RZ ;  /* 0x0001000017067824 */ /* 0x020fe200078e00ff */
[C---:B------:R-:W-:Y:S01]  /*5540*/  SHF.L.U64.HI R157, R14.reuse, 0x3, R15 ;  /* 0x000000030e9d7819 */ /* 0x040fe2000001020f */
[----:B------:R-:W-:Y:S01]  /*5550*/  IMAD.SHL.U32 R156, R14, 0x8, RZ ;  /* 0x000000080e9c7824 */ /* 0x000fe200078e00ff */
[----:B------:R-:W3:Y:S01]  /*5560*/  LDL.LU R160, [R1+0x8] ;  /* 0x0000080001a07983 */ /* 0x000ee20000300800 */
[----:B------:R-:W-:-:S04]  /*5570*/  FMUL R6, R6, R16 ;  /* 0x0000001006067220 */ /* 0x000fc80000400000 */
[----:B--2---:R-:W-:-:S05]  /*5580*/  FFMA R6, R7, R2, R6 ;  /* 0x0000000207067223 */ /* 0x004fca0000000006 */
[----:B------:R-:W-:-:S05]  /*5590*/  F2FP.BF16.F32.PACK_AB R6, RZ, R6 ;  /* 0x00000006ff06723e */ /* 0x000fca00000010ff */
[----:B------:R1:W-:Y:S01]  /*55a0*/  @P0 STG.E.U16 desc[UR36][R4.64+0x2], R6 ;  /* 0x0000020604000986 */ /* 0x0003e2000c101524 */
[----:B------:R-:W-:-:S04]  /*55b0*/  ISETP.GT.AND P0, PT, R153, 0x8, PT ;  /* 0x000000089900780c */ /* 0x000fc80003f04270 */
[----:B------:R-:W-:Y:S01]  /*55c0*/  ISETP.GT.AND P1, PT, R0, RZ, P0 ;  /* 0x000000ff0000720c */ /* 0x000fe20000724270 */
[----:B-1----:R-:W-:-:S04]  /*55d0*/  IMAD.WIDE.U32 R6, R3, R14, R156 ;  /* 0x0000000e03067225 */ /* 0x002fc800078e009c */
[----:B------:R-:W-:Y:S01]  /*55e0*/  IMAD.IADD R158, R158, 0x1, R7 ;  /* 0x000000019e9e7824 */ /* 0x000fe200078e0207 */
[----:B------:R-:W-:-:S05]  /*55f0*/  IADD3 R7, P2, R154, R6, RZ ;  /* 0x000000069a077210 */ /* 0x000fca0007f5e0ff */
[----:B------:R-:W-:Y:S01]  /*5600*/  IMAD.X R9, R158, 0x1, R21, P2 ;  /* 0x000000019e097824 */ /* 0x000fe200010e0615 */
[----:B------:R-:W-:-:S04]  /*5610*/  LEA R8, P2, R7, R12, 0x1 ;  /* 0x0000000c07087211 */ /* 0x000fc800078408ff */
[----:B------:R-:W-:-:S05]  /*5620*/  LEA.HI.X R9, R7, R13, R9, 0x1, P2 ;  /* 0x0000000d07097211 */ /* 0x000fca00010f0c09 */
[----:B------:R1:W2:Y:S01]  /*5630*/  @P1 LDG.E.LTC128B.U16 R23, desc[UR36][R8.64] ;  /* 0x0000002408171981 */ /* 0x0002a2000c1e1520 */
[----:B------:R-:W-:Y:S01]  /*5640*/  IADD3 R6, P2, R18, R6, RZ ;  /* 0x0000000612067210 */ /* 0x000fe20007f5e0ff */
[----:B------:R-:W-:Y:S01]  /*5650*/  BSSY B1, `(.L_x_38) ;  /* 0x0000016000017945 */ /* 0x000fe20003800000 */
[----:B------:R-:W-:-:S03]  /*5660*/  ISETP.GT.AND P4, PT, R0, 0x1, P0 ;  /* 0x000000010000780c */ /* 0x000fc60000784270 */
[----:B------:R-:W-:Y:S02]  /*5670*/  IMAD.X R7, R19, 0x1, R158, P2 ;  /* 0x0000000113077824 */ /* 0x000fe400010e069e */
[----:B------:R-:W-:Y:S02]  /*5680*/  IMAD.U32 R158, RZ, RZ, UR9 ;  /* 0x00000009ff9e7e24 */ /* 0x000fe4000f8e00ff */
[----:B------:R-:W-:-:S04]  /*5690*/  IMAD.WIDE.U32 R6, R22, UR43, R6 ;  /* 0x0000002b16067c25 */ /* 0x000fc8000f8e0006 */
[----:B------:R-:W-:Y:S01]  /*56a0*/  IMAD.IADD R7, R159, 0x1, R7 ;  /* 0x000000019f077824 */ /* 0x000fe200078e0207 */
[----:B-1----:R-:W-:-:S04]  /*56b0*/  LEA R8, P2, R6, R12, 0x1 ;  /* 0x0000000c06087211 */ /* 0x002fc800078408ff */
[----:B------:R-:W-:Y:S01]  /*56c0*/  LEA.HI.X R9, R6, R13, R7, 0x1, P2 ;  /* 0x0000000d06097211 */ /* 0x000fe200010f0c07 */
[----:B--2---:R-:W-:-:S04]  /*56d0*/  IMAD.U32 R6, R23, 0x10000, RZ ;  /* 0x0001000017067824 */ /* 0x004fc800078e00ff */
[----:B------:R-:W-:-:S04]  /*56e0*/  FMUL R6, R6, R16 ;  /* 0x0000001006067220 */ /* 0x000fc80000400000 */
[----:B---3--:R-:W-:Y:S01]  /*56f0*/  FFMA R7, R160, R2, R6 ;  /* 0x00000002a0077223 */ /* 0x008fe20000000006 */
[----:B------:R-:W-:Y:S01]  /*5700*/  MOV R160, UR8 ;  /* 0x0000000800a07c02 */ /* 0x000fe20008000f00 */
[----:B------:R-:W-:-:S03]  /*5710*/  IMAD.U32 R6, RZ, RZ, UR8 ;  /* 0x00000008ff067e24 */ /* 0x000fc6000f8e00ff */
[----:B------:R-:W-:Y:S01]  /*5720*/  F2FP.BF16.F32.PACK_AB R7, RZ, R7 ;  /* 0x00000007ff07723e */ /* 0x000fe200000010ff */
[----:B------:R-:W-:Y:S01]  /*5730*/  IMAD.SHL.U32 R160, R160, 0x10, RZ ;  /* 0x00000010a0a07824 */ /* 0x000fe200078e00ff */
[----:B------:R-:W-:Y:S02]  /*5740*/  SHF.L.U64.HI R158, R6, 0x4, R158 ;  /* 0x00000004069e7819 */ /* 0x000fe4000001029e */
[----:B------:R-:W-:Y:S02]  /*5750*/  PRMT R161, R7, 0x7610, R161 ;  /* 0x0000761007a17816 */ /* 0x000fe400000000a1 */
[----:B------:R-:W-:-:S05]  /*5760*/  IADD3 R6, P2, R160, R4, RZ ;  /* 0x00000004a0067210 */ /* 0x000fca0007f5e0ff */
[----:B------:R-:W-:-:S05]  /*5770*/  IMAD.X R7, R158, 0x1, R5, P2 ;  /* 0x000000019e077824 */ /* 0x000fca00010e0605 */
[----:B------:R1:W-:Y:S01]  /*5780*/  @P1 STG.E.U16 desc[UR36][R6.64], R161 ;  /* 0x000000a106001986 */ /* 0x0003e2000c101524 */
[----:B------:R-:W-:Y:S05]  /*5790*/  @!P4 BRA `(.L_x_39) ;  /* 0x000000000004c947 */ /* 0x000fea0003800000 */
[----:B------:R2:W5:Y:S02]  /*57a0*/  LDG.E.LTC128B.U16 R23, desc[UR36][R8.64+0x2] ;  /* 0x0000022408177981 */ /* 0x000564000c1e1520 */
.L_x_39:
[----:B------:R-:W-:Y:S05]  /*57b0*/  BSYNC B1 ;  /* 0x0000000000017941 */ /* 0x000fea0003800000 */
.L_x_38:
[----:B------:R-:W3:Y:S01]  /*57c0*/  LDL.LU R162, [R1+0xc] ;  /* 0x00000c0001a27983 */ /* 0x000ee20000300800 */
[----:B-1---5:R-:W-:Y:S01]  /*57d0*/  IMAD.U32 R161, R23, 0x10000, RZ ;  /* 0x0001000017a17824 */ /* 0x022fe200078e00ff */
[----:B------:R-:W-:Y:S01]  /*57e0*/  ISETP.GT.AND P1, PT, R0, 0x8, P3 ;  /* 0x000000080000780c */ /* 0x000fe20001f24270 */
[----:B------:R-:W-:Y:S02]  /*57f0*/  BSSY B1, `(.L_x_40) ;  /* 0x0000007000017945 */ /* 0x000fe40003800000 */
[----:B------:R-:W-:-:S04]  /*5800*/  FMUL R161, R161, R16 ;  /* 0x00000010a1a17220 */ /* 0x000fc80000400000 */
[----:B---3--:R-:W-:-:S05]  /*5810*/  FFMA R161, R162, R2, R161 ;  /* 0x00000002a2a17223 */ /* 0x008fca00000000a1 */
[----:B------:R-:W-:-:S05]  /*5820*/  F2FP.BF16.F32.PACK_AB R161, RZ, R161 ;  /* 0x000000a1ffa1723e */ /* 0x000fca00000010ff */
[----:B------:R1:W-:Y:S01]  /*5830*/  @P4 STG.E.U16 desc[UR36][R6.64+0x2], R161 ;  /* 0x000002a106004986 */ /* 0x0003e2000c101524 */
[----:B------:R-:W-:Y:S05]  /*5840*/  @!P1 BRA `(.L_x_41) ;  /* 0x0000000000049947 */ /* 0x000fea0003800000 */
[----:B------:R3:W5:Y:S02]  /*5850*/  LDG.E.LTC128B.U16 R23, desc[UR36][R10.64+0x10] ;  /* 0x000010240a177981 */ /* 0x000764000c1e1520 */
.L_x_41:
[----:B------:R-:W-:Y:S05]  /*5860*/  BSYNC B1 ;  /* 0x0000000000017941 */ /* 0x000fea0003800000 */
.L_x_40:
[----:B------:R-:W4:Y:S01]  /*5870*/  LDL.LU R162, [R1+0x10] ;  /* 0x0000100001a27983 */ /* 0x000f220000300800 */
[----:B-1---5:R-:W-:Y:S01]  /*5880*/  IMAD.U32 R161, R23, 0x10000, RZ ;  /* 0x0001000017a17824 */ /* 0x022fe200078e00ff */
[----:B------:R-:W-:Y:S01]  /*5890*/  ISETP.GT.AND P2, PT, R0, 0x9, P3 ;  /* 0x000000090000780c */ /* 0x000fe20001f44270 */
[----:B------:R-:W-:Y:S02]  /*58a0*/  BSSY B1, `(.L_x_42) ;  /* 0x0000007000017945 */ /* 0x000fe40003800000 */
[----:B------:R-:W-:-:S04]  /*58b0*/  FMUL R161, R161, R16 ;  /* 0x00000010a1a17220 */ /* 0x000fc80000400000 */
[----:B----4-:R-:W-:-:S05]  /*58c0*/  FFMA R161, R162, R2, R161 ;  /* 0x00000002a2a17223 */ /* 0x010fca00000000a1 */
[----:B------:R-:W-:-:S05]  /*58d0*/  F2FP.BF16.F32.PACK_AB R161, RZ, R161 ;  /* 0x000000a1ffa1723e */ /* 0x000fca00000010ff */
[----:B------:R1:W-:Y:S01]  /*58e0*/  @P1 STG.E.U16 desc[UR36][R4.64+0x10], R161 ;  /* 0x000010a104001986 */ /* 0x0003e2000c101524 */
[----:B------:R-:W-:Y:S05]  /*58f0*/  @!P2 BRA `(.L_x_43) ;  /* 0x000000000004a947 */ /* 0x000fea0003800000 */
[----:B------:R4:W5:Y:S02]  /*5900*/  LDG.E.LTC128B.U16 R23, desc[UR36][R10.64+0x12] ;  /* 0x000012240a177981 */ /* 0x000964000c1e1520 */
.L_x_43:
[----:B------:R-:W-:Y:S05]  /*5910*/  BSYNC B1 ;  /* 0x0000000000017941 */ /* 0x000fea0003800000 */
.L_x_42:
[----:B------:R-:W2:Y:S01]  /*5920*/  LDL.LU R162, [R1+0x14] ;  /* 0x0000140001a27983 */ /* 0x000ea20000300800 */
[----:B-1---5:R-:W-:Y:S01]  /*5930*/  IMAD.U32 R161, R23, 0x10000, RZ ;  /* 0x0001000017a17824 */ /* 0x022fe200078e00ff */
[----:B------:R-:W-:Y:S01]  /*5940*/  ISETP.GT.AND P1, PT, R0, 0x8, P0 ;  /* 0x000000080000780c */ /* 0x000fe20000724270 */
[----:B------:R-:W-:Y:S02]  /*5950*/  BSSY B1, `(.L_x_44) ;  /* 0x0000007000017945 */ /* 0x000fe40003800000 */
[----:B------:R-:W-:-:S04]  /*5960*/  FMUL R161, R161, R16 ;  /* 0x00000010a1a17220 */ /* 0x000fc80000400000 */
[----:B--2---:R-:W-:-:S05]  /*5970*/  FFMA R161, R162, R2, R161 ;  /* 0x00000002a2a17223 */ /* 0x004fca00000000a1 */
[----:B------:R-:W-:-:S05]  /*5980*/  F2FP.BF16.F32.PACK_AB R161, RZ, R161 ;  /* 0x000000a1ffa1723e */ /* 0x000fca00000010ff */
[----:B------:R1:W-:Y:S01]  /*5990*/  @P2 STG.E.U16 desc[UR36][R4.64+0x12], R161 ;  /* 0x000012a104002986 */ /* 0x0003e2000c101524 */
[----:B------:R-:W-:Y:S05]  /*59a0*/  @!P1 BRA `(.L_x_45) ;  /* 0x0000000000049947 */ /* 0x000fea0003800000 */
[----:B------:R2:W5:Y:S02]  /*59b0*/  LDG.E.LTC128B.U16 R23, desc[UR36][R8.64+0x10] ;  /* 0x0000102408177981 */ /* 0x000564000c1e1520 */
.L_x_45:
[----:B------:R-:W-:Y:S05]  /*59c0*/  BSYNC B1 ;  /* 0x0000000000017941 */ /* 0x000fea0003800000 */
.L_x_44:
        /* <DEDUP_REMOVED lines=10> */
.L_x_47:
[----:B------:R-:W-:Y:S05]  /*5a70*/  BSYNC B1 ;  /* 0x0000000000017941 */ /* 0x000fea0003800000 */
.L_x_46:
[----:B------:R-:W2:Y:S01]  /*5a80*/  LDL.LU R162, [R1+0x1c] ;  /* 0x00001c0001a27983 */ /* 0x000ea20000300800 */
[----:B-1---5:R-:W-:Y:S01]  /*5a90*/  SHF.L.U32 R161, R23, 0x10, RZ ;  /* 0x0000001017a17819 */ /* 0x022fe200000006ff */
[----:B------:R-:W-:Y:S01]  /*5aa0*/  BSSY B1, `(.L_x_48) ;  /* 0x0000008000017945 */ /* 0x000fe20003800000 */
[----:B------:R-:W-:-:S03]  /*5ab0*/  ISETP.GT.AND P1, PT, R0, 0x10, P3 ;  /* 0x000000100000780c */ /* 0x000fc60001f24270 */
[----:B------:R-:W-:-:S04]  /*5ac0*/  FMUL R161, R161, R16 ;  /* 0x00000010a1a17220 */ /* 0x000fc80000400000 */
[----:B--2---:R-:W-:-:S05]  /*5ad0*/  FFMA R161, R162, R2, R161 ;  /* 0x00000002a2a17223 */ /* 0x004fca00000000a1 */
[----:B------:R-:W-:-:S05]  /*5ae0*/  F2FP.BF16.F32.PACK_AB R161, RZ, R161 ;  /* 0x000000a1ffa1723e */ /* 0x000fca00000010ff */
[----:B------:R1:W-:Y:S01]  /*5af0*/  @P2 STG.E.U16 desc[UR36][R6.64+0x12], R161 ;  /* 0x000012a106002986 */ /* 0x0003e2000c101524 */
[----:B------:R-:W-:Y:S05]  /*5b00*/  @!P1 BRA `(.L_x_49) ;  /* 0x0000000000049947 */ /* 0x000fea0003800000 */
[----:B------:R2:W5:Y:S02]  /*5b10*/  LDG.E.LTC128B.U16 R23, desc[UR36][R10.64+0x20] ;  /* 0x000020240a177981 */ /* 0x000564000c1e1520 */
.L_x_49:
[----:B------:R-:W-:Y:S05]  /*5b20*/  BSYNC B1 ;  /* 0x0000000000017941 */ /* 0x000fea0003800000 */
.L_x_48:
        /* <DEDUP_REMOVED lines=10> */
.L_x_51:
[----:B------:R-:W-:Y:S05]  /*5bd0*/  BSYNC B1 ;  /* 0x0000000000017941 */ /* 0x000fea0003800000 */
.L_x_50:
        /* <DEDUP_REMOVED lines=10> */
.L_x_53:
[----:B------:R-:W-:Y:S05]  /*5c80*/  BSYNC B1 ;  /* 0x0000000000017941 */ /* 0x000fea0003800000 */
.L_x_52:
        /* <DEDUP_REMOVED lines=10> */
.L_x_55:
[----:B------:R-:W-:Y:S05]  /*5d30*/  BSYNC B1 ;  /* 0x0000000000017941 */ /* 0x000fea0003800000 */
.L_x_54:
        /* <DEDUP_REMOVED lines=10> */
.L_x_57:
[----:B------:R-:W-:Y:S05]  /*5de0*/  BSYNC B1 ;  /* 0x0000000000017941 */ /* 0x000fea0003800000 */
.L_x_56:
        /* <DEDUP_REMOVED lines=10> */
.L_x_59:
[----:B------:R-:W-:Y:S05]  /*5e90*/  BSYNC B1 ;  /* 0x0000000000017941 */ /* 0x000fea0003800000 */
.L_x_58:
        /* <DEDUP_REMOVED lines=10> */
.L_x_61:
[----:B------:R-:W-:Y:S05]  /*5f40*/  BSYNC B1 ;  /* 0x0000000000017941 */ /* 0x000fea0003800000 */
.L_x_60:
        /* <DEDUP_REMOVED lines=10> */
.L_x_63:
[----:B------:R-:W-:Y:S05]  /*5ff0*/  BSYNC B1 ;  /* 0x0000000000017941 */ /* 0x000fea0003800000 */
.L_x_62:
        /* <DEDUP_REMOVED lines=10> */
.L_x_65:
[----:B------:R-:W-:Y:S05]  /*60a0*/  BSYNC B1 ;  /* 0x0000000000017941 */ /* 0x000fea0003800000 */
.L_x_64:
[----:B------:R-:W3:Y:S01]  /*60b0*/  LDL.LU R162, [R1+0x40] ;  /* 0x0000400001a27983 */ /* 0x000ee20000300800 */
[----:B-1---5:R-:W-:Y:S01]  /*60c0*/  SHF.L.U32 R161, R23, 0x10, RZ ;  /* 0x0000001017a17819 */ /* 0x022fe200000006ff */
[----:B------:R-:W-:Y:S01]  /*60d0*/  BSSY B1, `(.L_x_66) ;  /* 0x0000008000017945 */ /* 0x000fe20003800000 */
[----:B------:R-:W-:-:S03]  /*60e0*/  ISETP.GT.AND P2, PT, R0, 0x21, P3 ;  /* 0x000000210000780c */ /* 0x000fc60001f44270 */
[----:B------:R-:W-:-:S04]  /*60f0*/  FMUL R161, R161, R16 ;  /* 0x00000010a1a17220 */ /* 0x000fc80000400000 */
[----:B---3--:R-:W-:-:S05]  /*6100*/  FFMA R161, R162, R2, R161 ;  /* 0x00000002a2a17223 */ /* 0x008fca00000000a1 */
[----:B------:R-:W-:-:S05]  /*6110*/  F2FP.BF16.F32.PACK_AB R161, RZ, R161 ;  /* 0x000000a1ffa1723e */ /* 0x000fca00000010ff */
[----:B------:R1:W-:Y:S01]  /*6120*/  @P1 STG.E.U16 desc[UR36][R4.64+0x40], R161 ;  /* 0x000040a104001986 */ /* 0x0003e2000c101524 */
[----:B------:R-:W-:Y:S05]  /*6130*/  @!P2 BRA `(.L_x_67) ;  /* 0x000000000004a947 */ /* 0x000fea0003800000 */
[----:B------:R3:W5:Y:S02]  /*6140*/  LDG.E.LTC128B.U16 R23, desc[UR36][R10.64+0x42] ;  /* 0x000042240a177981 */ /* 0x000764000c1e1520 */
.L_x_67:
[----:B------:R-:W-:Y:S05]  /*6150*/  BSYNC B1 ;  /* 0x0000000000017941 */ /* 0x000fea0003800000 */
.L_x_66:
        /* <DEDUP_REMOVED lines=10> */
.L_x_69:
[----:B------:R-:W-:Y:S05]  /*6200*/  BSYNC B1 ;  /* 0x0000000000017941 */ /* 0x000fea0003800000 */
.L_x_68:
        /* <DEDUP_REMOVED lines=10> */
.L_x_71:
[----:B------:R-:W-:Y:S05]  /*62b0*/  BSYNC B1 ;  /* 0x0000000000017941 */ /* 0x000fea0003800000 */
.L_x_70:
        /* <DEDUP_REMOVED lines=10> */
.L_x_73:
[----:B------:R-:W-:Y:S05]  /*6360*/  BSYNC B1 ;  /* 0x0000000000017941 */ /* 0x000fea0003800000 */
.L_x_72:
        /* <DEDUP_REMOVED lines=10> */
.L_x_75:
[----:B------:R-:W-:Y:S05]  /*6410*/  BSYNC B1 ;  /* 0x0000000000017941 */ /* 0x000fea0003800000 */
.L_x_74:
        /* <DEDUP_REMOVED lines=10> */
.L_x_77:
[----:B------:R-:W-:Y:S05]  /*64c0*/  BSYNC B1 ;  /* 0x0000000000017941 */ /* 0x000fea0003800000 */
.L_x_76:
        /* <DEDUP_REMOVED lines=10> */
.L_x_79:
[----:B------:R-:W-:Y:S05]  /*6570*/  BSYNC B1 ;  /* 0x0000000000017941 */ /* 0x000fea0003800000 */
.L_x_78:
        /* <DEDUP_REMOVED lines=10> */
.L_x_81:
[----:B------:R-:W-:Y:S05]  /*6620*/  BSYNC B1 ;  /* 0x0000000000017941 */ /* 0x000fea0003800000 */
.L_x_80:
        /* <DEDUP_REMOVED lines=10> */
.L_x_83:
[----:B------:R-:W-:Y:S05]  /*66d0*/  BSYNC B1 ;  /* 0x0000000000017941 */ /* 0x000fea0003800000 */
.L_x_82:
        /* <DEDUP_REMOVED lines=10> */
.L_x_85:
[----:B------:R-:W-:Y:S05]  /*6780*/  BSYNC B1 ;  /* 0x0000000000017941 */ /* 0x000fea0003800000 */
.L_x_84:
        /* <DEDUP_REMOVED lines=10> */
.L_x_87:
[----:B------:R-:W-:Y:S05]  /*6830*/  BSYNC B1 ;  /* 0x0000000000017941 */ /* 0x000fea0003800000 */
.L_x_86:
        /* <DEDUP_REMOVED lines=10> */
.L_x_89:
[----:B------:R-:W-:Y:S05]  /*68e0*/  BSYNC B1 ;  /* 0x0000000000017941 */ /* 0x000fea0003800000 */
.L_x_88:
        /* <DEDUP_REMOVED lines=10> */
.L_x_91:
[----:B------:R-:W-:Y:S05]  /*6990*/  BSYNC B1 ;  /* 0x0000000000017941 */ /* 0x000fea0003800000 */
.L_x_90:
        /* <DEDUP_REMOVED lines=10> */
.L_x_93:
[----:B------:R-:W-:Y:S05]  /*6a40*/  BSYNC B1 ;  /* 0x0000000000017941 */ /* 0x000fea0003800000 */
.L_x_92:
        /* <DEDUP_REMOVED lines=10> */
.L_x_95:
[----:B------:R-:W-:Y:S05]  /*6af0*/  BSYNC B1 ;  /* 0x0000000000017941 */ /* 0x000fea0003800000 */
.L_x_94:
        /* <DEDUP_REMOVED lines=10> */
.L_x_97:
[----:B------:R-:W-:Y:S05]  /*6ba0*/  BSYNC B1 ;  /* 0x0000000000017941 */ /* 0x000fea0003800000 */
.L_x_96:
        /* <DEDUP_REMOVED lines=10> */
.L_x_99:
[----:B------:R-:W-:Y:S05]  /*6c50*/  BSYNC B1 ;  /* 0x0000000000017941 */ /* 0x000fea0003800000 */
.L_x_98:
        /* <DEDUP_REMOVED lines=10> */
.L_x_101:
[----:B------:R-:W-:Y:S05]  /*6d00*/  BSYNC B1 ;  /* 0x0000000000017941 */ /* 0x000fea0003800000 */
.L_x_100:
        /* <DEDUP_REMOVED lines=10> */
.L_x_103:
[----:B------:R-:W-:Y:S05]  /*6db0*/  BSYNC B1 ;  /* 0x0000000000017941 */ /* 0x000fea0003800000 */
.L_x_102:
        /* <DEDUP_REMOVED lines=10> */
.L_x_105:
[----:B------:R-:W-:Y:S05]  /*6e60*/  BSYNC B1 ;  /* 0x0000000000017941 */ /* 0x000fea0003800000 */
.L_x_104:
        /* <DEDUP_REMOVED lines=10> */
.L_x_107:
[----:B------:R-:W-:Y:S05]  /*6f10*/  BSYNC B1 ;  /* 0x0000000000017941 */ /* 0x000fea0003800000 */
.L_x_106:
        /* <DEDUP_REMOVED lines=10> */
.L_x_109:
[----:B------:R-:W-:Y:S05]  /*6fc0*/  BSYNC B1 ;  /* 0x0000000000017941 */ /* 0x000fea0003800000 */
.L_x_108:
        /* <DEDUP_REMOVED lines=10> */
.L_x_111:
[----:B------:R-:W-:Y:S05]  /*7070*/  BSYNC B1 ;  /* 0x0000000000017941 */ /* 0x000fea0003800000 */
.L_x_110:
        /* <DEDUP_REMOVED lines=10> */
.L_x_113:
[----:B------:R-:W-:Y:S05]  /*7120*/  BSYNC B1 ;  /* 0x0000000000017941 */ /* 0x000fea0003800000 */
.L_x_112:
        /* <DEDUP_REMOVED lines=10> */
.L_x_115:
[----:B------:R-:W-:Y:S05]  /*71d0*/  BSYNC B1 ;  /* 0x0000000000017941 */ /* 0x000fea0003800000 */
.L_x_114:
        /* <DEDUP_REMOVED lines=10> */
.L_x_117:
[----:B------:R-:W-:Y:S05]  /*7280*/  BSYNC B1 ;  /* 0x0000000000017941 */ /* 0x000fea0003800000 */
.L_x_116:
        /* <DEDUP_REMOVED lines=10> */
.L_x_119:
[----:B------:R-:W-:Y:S05]  /*7330*/  BSYNC B1 ;  /* 0x0000000000017941 */ /* 0x000fea0003800000 */
.L_x_118:
        /* <DEDUP_REMOVED lines=10> */
.L_x_121:
[----:B------:R-:W-:Y:S05]  /*73e0*/  BSYNC B1 ;  /* 0x0000000000017941 */ /* 0x000fea0003800000 */
.L_x_120:
        /* <DEDUP_REMOVED lines=10> */
.L_x_123:
[----:B------:R-:W-:Y:S05]  /*7490*/  BSYNC B1 ;  /* 0x0000000000017941 */ /* 0x000fea0003800000 */
.L_x_122:
        /* <DEDUP_REMOVED lines=10> */
.L_x_125:
[----:B------:R-:W-:Y:S05]  /*7540*/  BSYNC B1 ;  /* 0x0000000000017941 */ /* 0x000fea0003800000 */
.L_x_124:
        /* <DEDUP_REMOVED lines=10> */
.L_x_127:
[----:B------:R-:W-:Y:S05]  /*75f0*/  BSYNC B1 ;  /* 0x0000000000017941 */ /* 0x000fea0003800000 */
.L_x_126:
        /* <DEDUP_REMOVED lines=10> */
.L_x_129:
[----:B------:R-:W-:Y:S05]  /*76a0*/  BSYNC B1 ;  /* 0x0000000000017941 */ /* 0x000fea0003800000 */
.L_x_128:
        /* <DEDUP_REMOVED lines=10> */
.L_x_131:
[----:B------:R-:W-:Y:S05]  /*7750*/  BSYNC B1 ;  /* 0x0000000000017941 */ /* 0x000fea0003800000 */
.L_x_130:
        /* <DEDUP_REMOVED lines=10> */
.L_x_133:
[----:B------:R-:W-:Y:S05]  /*7800*/  BSYNC B1 ;  /* 0x0000000000017941 */ /* 0x000fea0003800000 */
.L_x_132:
        /* <DEDUP_REMOVED lines=10> */
.L_x_135:
[----:B------:R-:W-:Y:S05]  /*78b0*/  BSYNC B1 ;  /* 0x0000000000017941 */ /* 0x000fea0003800000 */
.L_x_134:
        /* <DEDUP_REMOVED lines=10> */
.L_x_137:
[----:B------:R-:W-:Y:S05]  /*7960*/  BSYNC B1 ;  /* 0x0000000000017941 */ /* 0x000fea0003800000 */
.L_x_136:
        /* <DEDUP_REMOVED lines=10> */
.L_x_139:
[----:B------:R-:W-:Y:S05]  /*7a10*/  BSYNC B1 ;  /* 0x0000000000017941 */ /* 0x000fea0003800000 */
.L_x_138:
        /* <DEDUP_REMOVED lines=10> */
.L_x_141:
[----:B------:R-:W-:Y:S05]  /*7ac0*/  BSYNC B1 ;  /* 0x0000000000017941 */ /* 0x000fea0003800000 */
.L_x_140:
        /* <DEDUP_REMOVED lines=10> */
.L_x_143:
[----:B------:R-:W-:Y:S05]  /*7b70*/  BSYNC B1 ;  /* 0x0000000000017941 */ /* 0x000fea0003800000 */
.L_x_142:
        /* <DEDUP_REMOVED lines=10> */
.L_x_145:
[----:B------:R-:W-:Y:S05]  /*7c20*/  BSYNC B1 ;  /* 0x0000000000017941 */ /* 0x000fea0003800000 */
.L_x_144:
        /* <DEDUP_REMOVED lines=10> */
.L_x_147:
[----:B------:R-:W-:Y:S05]  /*7cd0*/  BSYNC B1 ;  /* 0x0000000000017941 */ /* 0x000fea0003800000 */
.L_x_146:
        /* <DEDUP_REMOVED lines=10> */
.L_x_149:
[----:B------:R-:W-:Y:S05]  /*7d80*/  BSYNC B1 ;  /* 0x0000000000017941 */ /* 0x000fea0003800000 */
.L_x_148:
        /* <DEDUP_REMOVED lines=10> */
.L_x_151:
[----:B------:R-:W-:Y:S05]  /*7e30*/  BSYNC B1 ;  /* 0x0000000000017941 */ /* 0x000fea0003800000 */
.L_x_150:
        /* <DEDUP_REMOVED lines=10> */
.L_x_153:
[----:B------:R-:W-:Y:S05]  /*7ee0*/  BSYNC B1 ;  /* 0x0000000000017941 */ /* 0x000fea0003800000 */
.L_x_152:
        /* <DEDUP_REMOVED lines=10> */
.L_x_155:
[----:B------:R-:W-:Y:S05]  /*7f90*/  BSYNC B1 ;  /* 0x0000000000017941 */ /* 0x000fea0003800000 */
.L_x_154:
        /* <DEDUP_REMOVED lines=10> */
.L_x_157:
[----:B------:R-:W-:Y:S05]  /*8040*/  BSYNC B1 ;  /* 0x0000000000017941 */ /* 0x000fea0003800000 */
.L_x_156:
        /* <DEDUP_REMOVED lines=10> */
.L_x_159:
[----:B------:R-:W-:Y:S05]  /*80f0*/  BSYNC B1 ;  /* 0x0000000000017941 */ /* 0x000fea0003800000 */
.L_x_158:
        /* <DEDUP_REMOVED lines=10> */
.L_x_161:
[----:B------:R-:W-:Y:S05]  /*81a0*/  BSYNC B1 ;  /* 0x0000000000017941 */ /* 0x000fea0003800000 */
.L_x_160:
        /* <DEDUP_REMOVED lines=10> */
.L_x_163:
[----:B------:R-:W-:Y:S05]  /*8250*/  BSYNC B1 ;  /* 0x0000000000017941 */ /* 0x000fea0003800000 */
.L_x_162:
        /* <DEDUP_REMOVED lines=10> */
.L_x_165:
[----:B------:R-:W-:Y:S05]  /*8300*/  BSYNC B1 ;  /* 0x0000000000017941 */ /* 0x000fea0003800000 */
.L_x_164:
        /* <DEDUP_REMOVED lines=10> */
.L_x_167:
[----:B------:R-:W-:Y:S05]  /*83b0*/  BSYNC B1 ;  /* 0x0000000000017941 */ /* 0x000fea0003800000 */
.L_x_166:
        /* <DEDUP_REMOVED lines=10> */
.L_x_169:
[----:B------:R-:W-:Y:S05]  /*8460*/  BSYNC B1 ;  /* 0x0000000000017941 */ /* 0x000fea0003800000 */
.L_x_168:
        /* <DEDUP_REMOVED lines=10> */
.L_x_171:
[----:B------:R-:W-:Y:S05]  /*8510*/  BSYNC B1 ;  /* 0x0000000000017941 */ /* 0x000fea0003800000 */
.L_x_170:
        /* <DEDUP_REMOVED lines=10> */
.L_x_173:
[----:B------:R-:W-:Y:S05]  /*85c0*/  BSYNC B1 ;  /* 0x0000000000017941 */ /* 0x000fea0003800000 */
.L_x_172:
        /* <DEDUP_REMOVED lines=10> */
.L_x_175:
[----:B------:R-:W-:Y:S05]  /*8670*/  BSYNC B1 ;  /* 0x0000000000017941 */ /* 0x000fea0003800000 */
.L_x_174:
        /* <DEDUP_REMOVED lines=10> */
.L_x_177:
[----:B------:R-:W-:Y:S05]  /*8720*/  BSYNC B1 ;  /* 0x0000000000017941 */ /* 0x000fea0003800000 */
.L_x_176:
        /* <DEDUP_REMOVED lines=10> */
.L_x_179:
[----:B------:R-:W-:Y:S05]  /*87d0*/  BSYNC B1 ;  /* 0x0000000000017941 */ /* 0x000fea0003800000 */
.L_x_178:
        /* <DEDUP_REMOVED lines=10> */
.L_x_181:
[----:B------:R-:W-:Y:S05]  /*8880*/  BSYNC B1 ;  /* 0x0000000000017941 */ /* 0x000fea0003800000 */
.L_x_180:
        /* <DEDUP_REMOVED lines=10> */
.L_x_183:
[----:B------:R-:W-:Y:S05]  /*8930*/  BSYNC B1 ;  /* 0x0000000000017941 */ /* 0x000fea0003800000 */
.L_x_182:
        /* <DEDUP_REMOVED lines=10> */
.L_x_185:
[----:B------:R-:W-:Y:S05]  /*89e0*/  BSYNC B1 ;  /* 0x0000000000017941 */ /* 0x000fea0003800000 */
.L_x_184:
        /* <DEDUP_REMOVED lines=10> */
.L_x_187:
[----:B------:R-:W-:Y:S05]  /*8a90*/  BSYNC B1 ;  /* 0x0000000000017941 */ /* 0x000fea0003800000 */
.L_x_186:
        /* <DEDUP_REMOVED lines=10> */
.L_x_189:
[----:B------:R-:W-:Y:S05]  /*8b40*/  BSYNC B1 ;  /* 0x0000000000017941 */ /* 0x000fea0003800000 */
.L_x_188:
        /* <DEDUP_REMOVED lines=10> */
.L_x_191:
[----:B------:R-:W-:Y:S05]  /*8bf0*/  BSYNC B1 ;  /* 0x0000000000017941 */ /* 0x000fea0003800000 */
.L_x_190:
        /* <DEDUP_REMOVED lines=10> */
.L_x_193:
[----:B------:R-:W-:Y:S05]  /*8ca0*/  BSYNC B1 ;  /* 0x0000000000017941 */ /* 0x000fea0003800000 */
.L_x_192:
        /* <DEDUP_REMOVED lines=10> */
.L_x_195:
[----:B------:R-:W-:Y:S05]  /*8d50*/  BSYNC B1 ;  /* 0x0000000000017941 */ /* 0x000fea0003800000 */
.L_x_194:
        /* <DEDUP_REMOVED lines=10> */
.L_x_197:
[----:B------:R-:W-:Y:S05]  /*8e00*/  BSYNC B1 ;  /* 0x0000000000017941 */ /* 0x000fea0003800000 */
.L_x_196:
        /* <DEDUP_REMOVED lines=10> */
.L_x_199:
[----:B------:R-:W-:Y:S05]  /*8eb0*/  BSYNC B1 ;  /* 0x0000000000017941 */ /* 0x000fea0003800000 */
.L_x_198:
        /* <DEDUP_REMOVED lines=10> */
.L_x_201:
[----:B------:R-:W-:Y:S05]  /*8f60*/  BSYNC B1 ;  /* 0x0000000000017941 */ /* 0x000fea0003800000 */
.L_x_200:
        /* <DEDUP_REMOVED lines=10> */
.L_x_203:
[----:B------:R-:W-:Y:S05]  /*9010*/  BSYNC B1 ;  /* 0x0000000000017941 */ /* 0x000fea0003800000 */
.L_x_202:
        /* <DEDUP_REMOVED lines=10> */
.L_x_205:
[----:B------:R-:W-:Y:S05]  /*90c0*/  BSYNC B1 ;  /* 0x0000000000017941 */ /* 0x000fea0003800000 */
.L_x_204:
        /* <DEDUP_REMOVED lines=10> */
.L_x_207:
[----:B------:R-:W-:Y:S05]  /*9170*/  BSYNC B1 ;  /* 0x0000000000017941 */ /* 0x000fea0003800000 */
.L_x_206:
        /* <DEDUP_REMOVED lines=10> */
.L_x_209:
[----:B------:R-:W-:Y:S05]  /*9220*/  BSYNC B1 ;  /* 0x0000000000017941 */ /* 0x000fea0003800000 */
.L_x_208:
        /* <DEDUP_REMOVED lines=10> */
.L_x_211:
[----:B------:R-:W-:Y:S05]  /*92d0*/  BSYNC B1 ;  /* 0x0000000000017941 */ /* 0x000fea0003800000 */
.L_x_210:
        /* <DEDUP_REMOVED lines=10> */
.L_x_213:
[----:B------:R-:W-:Y:S05]  /*9380*/  BSYNC B1 ;  /* 0x0000000000017941 */ /* 0x000fea0003800000 */
.L_x_212:
        /* <DEDUP_REMOVED lines=10> */
.L_x_215:
[----:B------:R-:W-:Y:S05]  /*9430*/  BSYNC B1 ;  /* 0x0000000000017941 */ /* 0x000fea0003800000 */
.L_x_214:
        /* <DEDUP_REMOVED lines=10> */
.L_x_217:
[----:B------:R-:W-:Y:S05]  /*94e0*/  BSYNC B1 ;  /* 0x0000000000017941 */ /* 0x000fea0003800000 */
.L_x_216:
        /* <DEDUP_REMOVED lines=10> */
.L_x_219:
[----:B------:R-:W-:Y:S05]  /*9590*/  BSYNC B1 ;  /* 0x0000000000017941 */ /* 0x000fea0003800000 */
.L_x_218:
        /* <DEDUP_REMOVED lines=10> */
.L_x_221:
[----:B------:R-:W-:Y:S05]  /*9640*/  BSYNC B1 ;  /* 0x0000000000017941 */ /* 0x000fea0003800000 */
.L_x_220:
        /* <DEDUP_REMOVED lines=10> */
.L_x_223:
[----:B------:R-:W-:Y:S05]  /*96f0*/  BSYNC B1 ;  /* 0x0000000000017941 */ /* 0x000fea0003800000 */
.L_x_222:
        /* <DEDUP_REMOVED lines=10> */
.L_x_225:
[----:B------:R-:W-:Y:S05]  /*97a0*/  BSYNC B1 ;  /* 0x0000000000017941 */ /* 0x000fea0003800000 */
.L_x_224:
        /* <DEDUP_REMOVED lines=10> */
.L_x_227:
[----:B------:R-:W-:Y:S05]  /*9850*/  BSYNC B1 ;  /* 0x0000000000017941 */ /* 0x000fea0003800000 */
.L_x_226:
        /* <DEDUP_REMOVED lines=10> */
.L_x_229:
[----:B------:R-:W-:Y:S05]  /*9900*/  BSYNC B1 ;  /* 0x0000000000017941 */ /* 0x000fea0003800000 */
.L_x_228:
        /* <DEDUP_REMOVED lines=10> */
.L_x_231:
[----:B------:R-:W-:Y:S05]  /*99b0*/  BSYNC B1 ;  /* 0x0000000000017941 */ /* 0x000fea0003800000 */
.L_x_230:
        /* <DEDUP_REMOVED lines=10> */
.L_x_233:
[----:B------:R-:W-:Y:S05]  /*9a60*/  BSYNC B1 ;  /* 0x0000000000017941 */ /* 0x000fea0003800000 */
.L_x_232:
        /* <DEDUP_REMOVED lines=10> */
.L_x_235:
[----:B------:R-:W-:Y:S05]  /*9b10*/  BSYNC B1 ;  /* 0x0000000000017941 */ /* 0x000fea0003800000 */
.L_x_234:
        /* <DEDUP_REMOVED lines=10> */
.L_x_237:
[----:B------:R-:W-:Y:S05]  /*9bc0*/  BSYNC B1 ;  /* 0x0000000000017941 */ /* 0x000fea0003800000 */
.L_x_236:
        /* <DEDUP_REMOVED lines=10> */
.L_x_239:
[----:B------:R-:W-:Y:S05]  /*9c70*/  BSYNC B1 ;  /* 0x0000000000017941 */ /* 0x000fea0003800000 */
.L_x_238:
        /* <DEDUP_REMOVED lines=10> */
.L_x_241:
[----:B------:R-:W-:Y:S05]  /*9d20*/  BSYNC B1 ;  /* 0x0000000000017941 */ /* 0x000fea0003800000 */
.L_x_240:
        /* <DEDUP_REMOVED lines=10> */
.L_x_243:
[----:B------:R-:W-:Y:S05]  /*9dd0*/  BSYNC B1 ;  /* 0x0000000000017941 */ /* 0x000fea0003800000 */
.L_x_242:
        /* <DEDUP_REMOVED lines=10> */
.L_x_245:
[----:B------:R-:W-:Y:S05]  /*9e80*/  BSYNC B1 ;  /* 0x0000000000017941 */ /* 0x000fea0003800000 */
.L_x_244:
        /* <DEDUP_REMOVED lines=10> */
.L_x_247:
[----:B------:R-:W-:Y:S05]  /*9f30*/  BSYNC B1 ;  /* 0x0000000000017941 */ /* 0x000fea0003800000 */
.L_x_246:
        /* <DEDUP_REMOVED lines=10> */
.L_x_249:
[----:B------:R-:W-:Y:S05]  /*9fe0*/  BSYNC B1 ;  /* 0x0000000000017941 */ /* 0x000fea0003800000 */
.L_x_248:
        /* <DEDUP_REMOVED lines=10> */
.L_x_251:
[----:B------:R-:W-:Y:S05]  /*a090*/  BSYNC B1 ;  /* 0x0000000000017941 */ /* 0x000fea0003800000 */
.L_x_250:
        /* <DEDUP_REMOVED lines=10> */
.L_x_253:
[----:B------:R-:W-:Y:S05]  /*a140*/  BSYNC B1 ;  /* 0x0000000000017941 */ /* 0x000fea0003800000 */
.L_x_252:
        /* <DEDUP_REMOVED lines=10> */
.L_x_255:
[----:B------:R-:W-:Y:S05]  /*a1f0*/  BSYNC B1 ;  /* 0x0000000000017941 */ /* 0x000fea0003800000 */
.L_x_254:
        /* <DEDUP_REMOVED lines=10> */
.L_x_257:
[----:B------:R-:W-:Y:S05]  /*a2a0*/  BSYNC B1 ;  /* 0x0000000000017941 */ /* 0x000fea0003800000 */
.L_x_256:
        /* <DEDUP_REMOVED lines=10> */
.L_x_259:
[----:B------:R-:W-:Y:S05]  /*a350*/  BSYNC B1 ;  /* 0x0000000000017941 */ /* 0x000fea0003800000 */
.L_x_258:
        /* <DEDUP_REMOVED lines=10> */
.L_x_261:
[----:B------:R-:W-:Y:S05]  /*a400*/  BSYNC B1 ;  /* 0x0000000000017941 */ /* 0x000fea0003800000 */
.L_x_260:
        /* <DEDUP_REMOVED lines=10> */
.L_x_263:
[----:B------:R-:W-:Y:S05]  /*a4b0*/  BSYNC B1 ;  /* 0x0000000000017941 */ /* 0x000fea0003800000 */
.L_x_262:
        /* <DEDUP_REMOVED lines=10> */
.L_x_265:
[----:B------:R-:W-:Y:S05]  /*a560*/  BSYNC B1 ;  /* 0x0000000000017941 */ /* 0x000fea0003800000 */
.L_x_264:
        /* <DEDUP_REMOVED lines=10> */
.L_x_267:
[----:B------:R-:W-:Y:S05]  /*a610*/  BSYNC B1 ;  /* 0x0000000000017941 */ /* 0x000fea0003800000 */
.L_x_266:
        /* <DEDUP_REMOVED lines=10> */
.L_x_269:
[----:B------:R-:W-:Y:S05]  /*a6c0*/  BSYNC B1 ;  /* 0x0000000000017941 */ /* 0x000fea0003800000 */
.L_x_268:
        /* <DEDUP_REMOVED lines=10> */
.L_x_271:
[----:B------:R-:W-:Y:S05]  /*a770*/  BSYNC B1 ;  /* 0x0000000000017941 */ /* 0x000fea0003800000 */
.L_x_270:
        /* <DEDUP_REMOVED lines=10> */
.L_x_273:
[----:B------:R-:W-:Y:S05]  /*a820*/  BSYNC B1 ;  /* 0x0000000000017941 */ /* 0x000fea0003800000 */
.L_x_272:
        /* <DEDUP_REMOVED lines=10> */
.L_x_275:
[----:B------:R-:W-:Y:S05]  /*a8d0*/  BSYNC B1 ;  /* 0x0000000000017941 */ /* 0x000fea0003800000 */
.L_x_274:
        /* <DEDUP_REMOVED lines=10> */
.L_x_277:
[----:B------:R-:W-:Y:S05]  /*a980*/  BSYNC B1 ;  /* 0x0000000000017941 */ /* 0x000fea0003800000 */
.L_x_276:
        /* <DEDUP_REMOVED lines=10> */
.L_x_279:
[----:B------:R-:W-:Y:S05]  /*aa30*/  BSYNC B1 ;  /* 0x0000000000017941 */ /* 0x000fea0003800000 */
.L_x_278:
        /* <DEDUP_REMOVED lines=10> */
.L_x_281:
[----:B------:R-:W-:Y:S05]  /*aae0*/  BSYNC B1 ;  /* 0x0000000000017941 */ /* 0x000fea0003800000 */
.L_x_280:
        /* <DEDUP_REMOVED lines=10> */
.L_x_283:
[----:B------:R-:W-:Y:S05]  /*ab90*/  BSYNC B1 ;  /* 0x0000000000017941 */ /* 0x000fea0003800000 */
.L_x_282:
[----:B0-234-:R-:W2:Y:S01]  /*aba0*/  LDL.LU R10, [R1+0x1f4] ;  /* 0x0001f400010a7983 */ /* 0x01dea20000300800 */
[----:B-----5:R-:W-:Y:S01]  /*abb0*/  IMAD.U32 R11, R23, 0x10000, RZ ;  /* 0x00010000170b7824 */ /* 0x020fe200078e00ff */
        /* <DEDUP_REMOVED lines=8> */
.L_x_285:
[----:B------:R-:W-:Y:S05]  /*ac40*/  BSYNC B1 ;  /* 0x0000000000017941 */ /* 0x000fea0003800000 */
.L_x_284:
[----:B------:R-:W3:Y:S01]  /*ac50*/  LDL.LU R10, [R1+0x1f8] ;  /* 0x0001f800010a7983 */ /* 0x000ee20000300800 */
[----:B0----5:R-:W-:Y:S01]  /*ac60*/  IMAD.U32 R11, R23, 0x10000, RZ ;  /* 0x00010000170b7824 */ /* 0x021fe200078e00ff */
[----:B------:R-:W-:Y:S01]  /*ac70*/  ISETP.GT.AND P1, PT, R0, 0xf9, P0 ;  /* 0x000000f90000780c */ /* 0x000fe20000724270 */
[----:B------:R-:W-:Y:S01]  /*ac80*/  BSSY B1, `(.L_x_286) ;  /* 0x000000a000017945 */ /* 0x000fe20003800000 */
[----:B------:R-:W-:Y:S01]  /*ac90*/  IADD3 R169, P0, R3, 0x80, RZ ;  /* 0x0000008003a97810 */ /* 0x000fe20007f1e0ff */
[----:B------:R-:W-:-:S04]  /*aca0*/  FMUL R11, R11, R16 ;  /* 0x000000100b0b7220 */ /* 0x000fc80000400000 */
[----:B---3--:R-:W-:-:S05]  /*acb0*/  FFMA R11, R10, R2, R11 ;  /* 0x000000020a0b7223 */ /* 0x008fca000000000b */
[----:B------:R-:W-:-:S04]  /*acc0*/  F2FP.BF16.F32.PACK_AB R11, RZ, R11 ;  /* 0x0000000bff0b723e */ /* 0x000fc800000010ff */
[----:B------:R-:W-:Y:S01]  /*acd0*/  PRMT R3, R11, 0x7610, R3 ;  /* 0x000076100b037816 */ /* 0x000fe20000000003 */
[----:B------:R-:W-:-:S04]  /*ace0*/  IMAD.X R11, RZ, RZ, UR7, P0 ;  /* 0x00000007ff0b7e24 */ /* 0x000fc800080e06ff */
[----:B------:R0:W-:Y:S01]  /*acf0*/  @P2 STG.E.U16 desc[UR36][R6.64+0x1f0], R3 ;  /* 0x0001f00306002986 */ /* 0x0001e2000c101524 */
[----:B------:R-:W-:Y:S05]  /*ad00*/  @!P1 BRA `(.L_x_287) ;  /* 0x0000000000049947 */ /* 0x000fea0003800000 */
[----:B------:R3:W5:Y:S02]  /*ad10*/  LDG.E.LTC128B.U16 R23, desc[UR36][R8.64+0x1f2] ;  /* 0x0001f22408177981 */ /* 0x000764000c1e1520 */
.L_x_287:
[----:B------:R-:W-:Y:S05]  /*ad20*/  BSYNC B1 ;  /* 0x0000000000017941 */ /* 0x000fea0003800000 */
.L_x_286:
[----:B------:R-:W4:Y:S01]  /*ad30*/  LDL.LU R10, [R1+0x1fc] ;  /* 0x0001fc00010a7983 */ /* 0x000f220000300800 */
[----:B0----5:R-:W-:Y:S01]  /*ad40*/  IMAD.U32 R3, R23, 0x10000, RZ ;  /* 0x0001000017037824 */ /* 0x021fe200078e00ff */
[----:B------:R-:W-:Y:S01]  /*ad50*/  ISETP.GT.AND P0, PT, R153, 0x80, PT ;  /* 0x000000809900780c */ /* 0x000fe20003f04270 */
[----:B--23--:R-:W-:Y:S02]  /*ad60*/  IMAD R8, R11, R14, RZ ;  /* 0x0000000e0b087224 */ /* 0x00cfe400078e02ff */
[----:B------:R-:W-:Y:S01]  /*ad70*/  FMUL R3, R3, R16 ;  /* 0x0000001003037220 */ /* 0x000fe20000400000 */
[----:B------:R-:W-:Y:S01]  /*ad80*/  ISETP.GT.AND P4, PT, R0, RZ, P0 ;  /* 0x000000ff0000720c */ /* 0x000fe20000784270 */
[C---:B------:R-:W-:Y:S02]  /*ad90*/  IMAD R167, R169.reuse, R15, R8 ;  /* 0x0000000fa9a77224 */ /* 0x040fe400078e0208 */
[----:B------:R-:W-:-:S04]  /*ada0*/  IMAD.WIDE.U32 R8, R169, R14, R20 ;  /* 0x0000000ea9087225 */ /* 0x000fc800078e0014 */
[----:B------:R-:W-:Y:S02]  /*adb0*/  IMAD.IADD R9, R9, 0x1, R167 ;  /* 0x0000000109097824 */ /* 0x000fe400078e02a7 */
[----:B----4-:R-:W-:Y:S01]  /*adc0*/  FFMA R3, R10, R2, R3 ;  /* 0x000000020a037223 */ /* 0x010fe20000000003 */
[----:B------:R-:W-:-:S04]  /*add0*/  LEA R10, P2, R8, R12, 0x1 ;  /* 0x0000000c080a7211 */ /* 0x000fc800078408ff */
[----:B------:R-:W-:Y:S02]  /*ade0*/  F2FP.BF16.F32.PACK_AB R3, RZ, R3 ;  /* 0x00000003ff03723e */ /* 0x000fe400000010ff */
[--C-:B------:R-:W-:Y:S02]  /*adf0*/  LEA.HI.X R11, R8, R13, R9.reuse, 0x1, P2 ;  /* 0x0000000d080b7211 */ /* 0x100fe400010f0c09 */
[----:B------:R-:W-:-:S05]  /*ae00*/  PRMT R9, R3, 0x7610, R9 ;  /* 0x0000761003097816 */ /* 0x000fca0000000009 */
[----:B------:R0:W-:Y:S04]  /*ae10*/  @P1 STG.E.U16 desc[UR36][R6.64+0x1f2], R9 ;  /* 0x0001f20906001986 */ /* 0x0001e8000c101524 */
[----:B------:R-:W2:Y:S01]  /*ae20*/  @P4 LDG.E.LTC128B.U16 R23, desc[UR36][R10.64] ;  /* 0x000000240a174981 */ /* 0x000ea2000c1e1520 */
[----:B-1----:R-:W-:Y:S01]  /*ae30*/  IMAD.U32 R161, RZ, RZ, UR8 ;  /* 0x00000008ffa17e24 */ /* 0x002fe2000f8e00ff */
[----:B------:R-:W-:Y:S01]  /*ae40*/  MOV R165, UR8 ;  /* 0x0000000800a57c02 */ /* 0x000fe20008000f00 */
[----:B------:R-:W-:Y:S01]  /*ae50*/  IMAD.U32 R164, RZ, RZ, UR9 ;  /* 0x00000009ffa47e24 */ /* 0x000fe2000f8e00ff */
[----:B------:R-:W-:Y:S01]  /*ae60*/  ISETP.GT.AND P2, PT, R0, 0x1, P0 ;  /* 0x000000010000780c */ /* 0x000fe20000744270 */
[----:B------:R-:W-:Y:S01]  /*ae70*/  IMAD.SHL.U32 R161, R161, 0x100, RZ ;  /* 0x00000100a1a17824 */ /* 0x000fe200078e00ff */
[----:B------:R-:W-:Y:S01]  /*ae80*/  BSSY B1, `(.L_x_288) ;  /* 0x0000011000017945 */ /* 0x000fe20003800000 */
[----:B0-----:R-:W-:Y:S01]  /*ae90*/  IMAD.WIDE.U32 R8, R169, R14, R18 ;  /* 0x0000000ea9087225 */ /* 0x001fe200078e0012 */
[----:B------:R-:W-:-:S03]  /*aea0*/  SHF.L.U64.HI R165, R165, 0x8, R164 ;  /* 0x00000008a5a57819 */ /* 0x000fc600000102a4 */
[----:B------:R-:W-:Y:S02]  /*aeb0*/  IMAD.IADD R9, R167, 0x1, R9 ;  /* 0x00000001a7097824 */ /* 0x000fe400078e0209 */
[----:B------:R-:W-:Y:S01]  /*aec0*/  IMAD.WIDE.U32 R162, R22, UR43, R8 ;  /* 0x0000002b16a27c25 */ /* 0x000fe2000f8e0008 */
[----:B------:R-:W-:-:S03]  /*aed0*/  IADD3 R8, P1, R161, R4, RZ ;  /* 0x00000004a1087210 */ /* 0x000fc60007f3e0ff */
[----:B------:R-:W-:Y:S01]  /*aee0*/  IMAD.IADD R7, R159, 0x1, R163 ;  /* 0x000000019f077824 */ /* 0x000fe200078e02a3 */
[----:B------:R-:W-:Y:S01]  /*aef0*/  LEA R6, P3, R162, R12, 0x1 ;  /* 0x0000000ca2067211 */ /* 0x000fe200078608ff */
[----:B------:R-:W-:-:S03]  /*af00*/  IMAD.X R9, R165, 0x1, R5, P1 ;  /* 0x00000001a5097824 */ /* 0x000fc600008e0605 */
[----:B------:R-:W-:Y:S01]  /*af10*/  LEA.HI.X R7, R162, R13, R7, 0x1, P3 ;  /* 0x0000000da2077211 */ /* 0x000fe200018f0c07 */
[----:B--2---:R-:W-:-:S04]  /*af20*/  IMAD.U32 R3, R23, 0x10000, RZ ;  /* 0x0001000017037824 */ /* 0x004fc800078e00ff */
[----:B------:R-:W-:-:S04]  /*af30*/  FMUL R3, R3, R16 ;  /* 0x0000001003037220 */ /* 0x000fc80000400000 */
[----:B------:R-:W-:-:S05]  /*af40*/  FFMA R3, R24, R2, R3 ;  /* 0x0000000218037223 */ /* 0x000fca0000000003 */
[----:B------:R-:W-:-:S05]  /*af50*/  F2FP.BF16.F32.PACK_AB R3, RZ, R3 ;  /* 0x00000003ff03723e */ /* 0x000fca00000010ff */
[----:B------:R0:W-:Y:S01]  /*af60*/  @P4 STG.E.U16 desc[UR36][R8.64], R3 ;  /* 0x0000000308004986 */ /* 0x0001e2000c101524 */
[----:B------:R-:W-:Y:S05]  /*af70*/  @!P2 BRA `(.L_x_289) ;  /* 0x000000000004a947 */ /* 0x000fea0003800000 */
[----:B------:R1:W5:Y:S02]  /*af80*/  LDG.E.LTC128B.U16 R23, desc[UR36][R6.64+0x2] ;  /* 0x0000022406177981 */ /* 0x000364000c1e1520 */
.L_x_289:
[----:B------:R-:W-:Y:S05]  /*af90*/  BSYNC B1 ;  /* 0x0000000000017941 */ /* 0x000fea0003800000 */
.L_x_288:
[----:B0----5:R-:W-:Y:S01]  /*afa0*/  IMAD.U32 R3, R23, 0x10000, RZ ;  /* 0x0001000017037824 */ /* 0x021fe200078e00ff */
[----:B------:R-:W-:Y:S01]  /*afb0*/  ISETP.GT.AND P1, PT, R153, 0x88, PT ;  /* 0x000000889900780c */ /* 0x000fe20003f24270 */
[----:B------:R-:W-:Y:S01]  /*afc0*/  IMAD.WIDE.U32 R14, R169, R14, R156 ;  /* 0x0000000ea90e7225 */ /* 0x000fe200078e009c */
[----:B------:R-:W-:Y:S03]  /*afd0*/  BSSY B1, `(.L_x_290) ;  /* 0x0000010000017945 */ /* 0x000fe60003800000 */
[----:B------:R-:W-:Y:S01]  /*afe0*/  FMUL R10, R3, R16 ;  /* 0x00000010030a7220 */ /* 0x000fe20000400000 */
[----:B------:R-:W-:Y:S01]  /*aff0*/  ISETP.GT.AND P3, PT, R0, RZ, P1 ;  /* 0x000000ff0000720c */ /* 0x000fe20000f64270 */
[----:B------:R-:W-:Y:S01]  /*b000*/  IMAD.IADD R167, R167, 0x1, R15 ;  /* 0x00000001a7a77824 */ /* 0x000fe200078e020f */
[----:B------:R-:W-:Y:S01]  /*b010*/  IADD3 R154, P4, R154, R14, RZ ;  /* 0x0000000e9a9a7210 */ /* 0x000fe20007f9e0ff */
[----:B------:R-:W-:Y:S01]  /*b020*/  FFMA R10, R25, R2, R10 ;  /* 0x00000002190a7223 */ /* 0x000fe2000000000a */
[----:B------:R-:W-:-:S03]  /*b030*/  IADD3 R14, P5, R18, R14, RZ ;  /* 0x0000000e120e7210 */ /* 0x000fc60007fbe0ff */
[--C-:B------:R-:W-:Y:S01]  /*b040*/  IMAD.X R20, R167, 0x1, R21.reuse, P4 ;  /* 0x00000001a7147824 */ /* 0x100fe200020e0615 */
[----:B------:R-:W-:Y:S02]  /*b050*/  F2FP.BF16.F32.PACK_AB R3, RZ, R10 ;  /* 0x0000000aff03723e */ /* 0x000fe400000010ff */
[C---:B------:R-:W-:Y:S02]  /*b060*/  LEA R10, P4, R154.reuse, R12, 0x1 ;  /* 0x0000000c9a0a7211 */ /* 0x040fe400078808ff */
[----:B------:R-:W-:Y:S02]  /*b070*/  PRMT R21, R3, 0x7610, R21 ;  /* 0x0000761003157816 */ /* 0x000fe40000000015 */
[----:B------:R-:W-:Y:S02]  /*b080*/  LEA.HI.X R11, R154, R13, R20, 0x1, P4 ;  /* 0x0000000d9a0b7211 */ /* 0x000fe400020f0c14 */
[----:B------:R-:W-:Y:S01]  /*b090*/  PRMT R3, R23, 0x7610, R3 ;  /* 0x0000761017037816 */ /* 0x000fe20000000003 */
[----:B------:R0:W-:Y:S01]  /*b0a0*/  @P2 STG.E.U16 desc[UR36][R8.64+0x2], R21 ;  /* 0x0000021508002986 */ /* 0x0001e2000c101524 */
[----:B------:R-:W-:Y:S05]  /*b0b0*/  @!P3 BRA `(.L_x_291) ;  /* 0x000000000004b947 */ /* 0x000fea0003800000 */
[----:B------:R2:W5:Y:S02]  /*b0c0*/  LDG.E.LTC128B.U16 R3, desc[UR36][R10.64] ;  /* 0x000000240a037981 */ /* 0x000564000c1e1520 */
.L_x_291:
[----:B------:R-:W-:Y:S05]  /*b0d0*/  BSYNC B1 ;  /* 0x0000000000017941 */ /* 0x000fea0003800000 */
.L_x_290:
[----:B--2--5:R-:W-:Y:S01]  /*b0e0*/  IMAD.U32 R11, R3, 0x10000, RZ ;  /* 0x00010000030b7824 */ /* 0x024fe200078e00ff */
[----:B------:R-:W-:Y:S01]  /*b0f0*/  IADD3.X R15, R19, R167, RZ, P5, !PT ;  /* 0x000000a7130f7210 */ /* 0x000fe20002ffe4ff */
[----:B------:R-:W-:Y:S01]  /*b100*/  BSSY B1, `(.L_x_292) ;  /* 0x000000e000017945 */ /* 0x000fe20003800000 */
[----:B------:R-:W-:Y:S01]  /*b110*/  IADD3 R10, P2, R8, R160, RZ ;  /* 0x000000a0080a7210 */ /* 0x000fe20007f5e0ff */
[----:B------:R-:W-:Y:S01]  /*b120*/  FMUL R11, R11, R16 ;  /* 0x000000100b0b7220 */ /* 0x000fe20000400000 */
[----:B------:R-:W-:Y:S01]  /*b130*/  ISETP.GT.AND P5, PT, R0, 0x1, P1 ;  /* 0x000000010000780c */ /* 0x000fe20000fa4270 */
[----:B------:R-:W-:-:S04]  /*b140*/  IMAD.WIDE.U32 R22, R22, UR43, R14 ;  /* 0x0000002b16167c25 */ /* 0x000fc8000f8e000e */
[----:B------:R-:W-:Y:S01]  /*b150*/  FFMA R11, R26, R2, R11 ;  /* 0x000000021a0b7223 */ /* 0x000fe2000000000b */
[----:B------:R-:W-:Y:S01]  /*b160*/  IMAD.IADD R159, R159, 0x1, R23 ;  /* 0x000000019f9f7824 */ /* 0x000fe200078e0217 */
[----:B------:R-:W-:-:S03]  /*b170*/  LEA R12, P4, R22, R12, 0x1 ;  /* 0x0000000c160c7211 */ /* 0x000fc600078808ff */
[----:B------:R-:W-:Y:S01]  /*b180*/  F2FP.BF16.F32.PACK_AB R14, RZ, R11 ;  /* 0x0000000bff0e723e */ /* 0x000fe200000010ff */
[----:B------:R-:W-:Y:S01]  /*b190*/  IMAD.X R11, R9, 0x1, R158, P2 ;  /* 0x00000001090b7824 */ /* 0x000fe200010e069e */
[----:B------:R-:W-:-:S04]  /*b1a0*/  LEA.HI.X R13, R22, R13, R159, 0x1, P4 ;  /* 0x0000000d160d7211 */ /* 0x000fc800020f0c9f */
[----:B------:R2:W-:Y:S01]  /*b1b0*/  @P3 STG.E.U16 desc[UR36][R10.64], R14 ;  /* 0x0000000e0a003986 */ /* 0x0005e2000c101524 */
[----:B------:R-:W-:Y:S05]  /*b1c0*/  @!P5 BRA `(.L_x_293) ;  /* 0x000000000004d947 */ /* 0x000fea0003800000 */
[----:B------:R3:W5:Y:S02]  /*b1d0*/  LDG.E.LTC128B.U16 R3, desc[UR36][R12.64+0x2] ;  /* 0x000002240c037981 */ /* 0x000764000c1e1520 */
.L_x_293:
[----:B------:R-:W-:Y:S05]  /*b1e0*/  BSYNC B1 ;  /* 0x0000000000017941 */ /* 0x000fea0003800000 */
.L_x_292:
[----:B-----5:R-:W-:Y:S01]  /*b1f0*/  IMAD.U32 R15, R3, 0x10000, RZ ;  /* 0x00010000030f7824 */ /* 0x020fe200078e00ff */
[----:B------:R-:W-:Y:S01]  /*b200*/  ISETP.GT.AND P2, PT, R0, 0x8, P0 ;  /* 0x000000080000780c */ /* 0x000fe20000744270 */
[----:B------:R-:W-:Y:S02]  /*b210*/  BSSY B1, `(.L_x_294) ;  /* 0x0000007000017945 */ /* 0x000fe40003800000 */
[----:B--2---:R-:W-:-:S04]  /*b220*/  FMUL R14, R15, R16 ;  /* 0x000000100f0e7220 */ /* 0x004fc80000400000 */
[----:B------:R-:W-:-:S05]  /*b230*/  FFMA R14, R27, R2, R14 ;  /* 0x000000021b0e7223 */ /* 0x000fca000000000e */
[----:B------:R-:W-:-:S05]  /*b240*/  F2FP.BF16.F32.PACK_AB R14, RZ, R14 ;  /* 0x0000000eff0e723e */ /* 0x000fca00000010ff */
[----:B------:R2:W-:Y:S01]  /*b250*/  @P5 STG.E.U16 desc[UR36][R10.64+0x2], R14 ;  /* 0x0000020e0a005986 */ /* 0x0005e2000c101524 */
[----:B------:R-:W-:Y:S05]  /*b260*/  @!P2 BRA `(.L_x_295) ;  /* 0x000000000004a947 */ /* 0x000fea0003800000 */
[----:B------:R4:W5:Y:S02]  /*b270*/  LDG.E.LTC128B.U16 R3, desc[UR36][R6.64+0x10] ;  /* 0x0000102406037981 */ /* 0x000964000c1e1520 */
.L_x_295:
[----:B------:R-:W-:Y:S05]  /*b280*/  BSYNC B1 ;  /* 0x0000000000017941 */ /* 0x000fea0003800000 */
.L_x_294:
[----:B--2--5:R-:W-:Y:S01]  /*b290*/  IMAD.U32 R11, R3, 0x10000, RZ ;  /* 0x00010000030b7824 */ /* 0x024fe200078e00ff */
[----:B------:R-:W-:Y:S01]  /*b2a0*/  ISETP.GT.AND P3, PT, R0, 0x9, P0 ;  /* 0x000000090000780c */ /* 0x000fe20000764270 */
[----:B------:R-:W-:Y:S02]  /*b2b0*/  BSSY B1, `(.L_x_296) ;  /* 0x0000007000017945 */ /* 0x000fe40003800000 */
[----:B------:R-:W-:-:S04]  /*b2c0*/  FMUL R11, R11, R16 ;  /* 0x000000100b0b7220 */ /* 0x000fc80000400000 */
[----:B------:R-:W-:-:S05]  /*b2d0*/  FFMA R11, R28, R2, R11 ;  /* 0x000000021c0b7223 */ /* 0x000fca000000000b */
[----:B------:R-:W-:-:S05]  /*b2e0*/  F2FP.BF16.F32.PACK_AB R11, RZ, R11 ;  /* 0x0000000bff0b723e */ /* 0x000fca00000010ff */
[----:B------:R2:W-:Y:S01]  /*b2f0*/  @P2 STG.E.U16 desc[UR36][R8.64+0x10], R11 ;  /* 0x0000100b08002986 */ /* 0x0005e2000c101524 */
[----:B------:R-:W-:Y:S05]  /*b300*/  @!P3 BRA `(.L_x_297) ;  /* 0x000000000004b947 */ /* 0x000fea0003800000 */
[----:B------:R0:W5:Y:S02]  /*b310*/  LDG.E.LTC128B.U16 R3, desc[UR36][R6.64+0x12] ;  /* 0x0000122406037981 */ /* 0x000164000c1e1520 */
.L_x_297:
[----:B------:R-:W-:Y:S05]  /*b320*/  BSYNC B1 ;  /* 0x0000000000017941 */ /* 0x000fea0003800000 */
.L_x_296:
        /* <DEDUP_REMOVED lines=9> */
.L_x_299:
[----:B------:R-:W-:Y:S05]  /*b3c0*/  BSYNC B1 ;  /* 0x0000000000017941 */ /* 0x000fea0003800000 */
.L_x_298:
[----:B-----5:R-:W-:Y:S01]  /*b3d0*/  IMAD.U32 R11, R3, 0x10000, RZ ;  /* 0x00010000030b7824 */ /* 0x020fe200078e00ff */
[----:B--2---:R-:W-:Y:S01]  /*b3e0*/  IADD3 R10, P3, R160, R8, RZ ;  /* 0x00000008a00a7210 */ /* 0x004fe20007f7e0ff */
[----:B------:R-:W-:Y:S01]  /*b3f0*/  BSSY B1, `(.L_x_300) ;  /* 0x0000009000017945 */ /* 0x000fe20003800000 */
[----:B------:R-:W-:Y:S01]  /*b400*/  ISETP.GT.AND P2, PT, R0, 0x9, P1 ;  /* 0x000000090000780c */ /* 0x000fe20000f44270 */
[----:B------:R-:W-:-:S04]  /*b410*/  FMUL R11, R11, R16 ;  /* 0x000000100b0b7220 */ /* 0x000fc80000400000 */
[----:B------:R-:W-:-:S05]  /*b420*/  FFMA R11, R30, R2, R11 ;  /* 0x000000021e0b7223 */ /* 0x000fca000000000b */
[----:B------:R-:W-:Y:S01]  /*b430*/  F2FP.BF16.F32.PACK_AB R14, RZ, R11 ;  /* 0x0000000bff0e723e */ /* 0x000fe200000010ff */
[----:B------:R-:W-:-:S05]  /*b440*/  IMAD.X R11, R158, 0x1, R9, P3 ;  /* 0x000000019e0b7824 */ /* 0x000fca00018e0609 */
[----:B------:R2:W-:Y:S01]  /*b450*/  @P4 STG.E.U16 desc[UR36][R10.64+0x10], R14 ;  /* 0x0000100e0a004986 */ /* 0x0005e2000c101524 */
[----:B------:R-:W-:Y:S05]  /*b460*/  @!P2 BRA `(.L_x_301) ;  /* 0x000000000004a947 */ /* 0x000fea0003800000 */
[----:B------:R0:W5:Y:S02]  /*b470*/  LDG.E.LTC128B.U16 R3, desc[UR36][R12.64+0x12] ;  /* 0x000012240c037981 */ /* 0x000164000c1e1520 */
.L_x_301:
[----:B------:R-:W-:Y:S05]  /*b480*/  BSYNC B1 ;  /* 0x0000000000017941 */ /* 0x000fea0003800000 */
.L_x_300:
[----:B--2--5:R-:W-:Y:S01]  /*b490*/  IMAD.U32 R11, R3, 0x10000, RZ ;  /* 0x00010000030b7824 */ /* 0x024fe200078e00ff */
[----:B------:R-:W-:Y:S01]  /*b4a0*/  IADD3 R160, P3, P4, R160, R4, R161 ;  /* 0x00000004a0a07210 */ /* 0x000fe20007c7e0a1 */
[----:B------:R-:W-:Y:S01]  /*b4b0*/  BSSY B1, `(.L_x_302) ;  /* 0x0000009000017945 */ /* 0x000fe20003800000 */
[----:B------:R-:W-:Y:S01]  /*b4c0*/  ISETP.GT.AND P5, PT, R0, 0x10, P0 ;  /* 0x000000100000780c */ /* 0x000fe200007a4270 */
[----:B------:R-:W-:Y:S01]  /*b4d0*/  FMUL R10, R11, R16 ;  /* 0x000000100b0a7220 */ /* 0x000fe20000400000 */
[----:B------:R-:W-:-:S03]  /*b4e0*/  IADD3.X R161, R158, R5, R165, P3, P4 ;  /* 0x000000059ea17210 */ /* 0x000fc60001fe84a5 */
[----:B------:R-:W-:-:S05]  /*b4f0*/  FFMA R10, R31, R2, R10 ;  /* 0x000000021f0a7223 */ /* 0x000fca000000000a */
[----:B------:R-:W-:-:S05]  /*b500*/  F2FP.BF16.F32.PACK_AB R10, RZ, R10 ;  /* 0x0000000aff0a723e */ /* 0x000fca00000010ff */
[----:B------:R2:W-:Y:S01]  /*b510*/  @P2 STG.E.U16 desc[UR36][R160.64+0x12], R10 ;  /* 0x0000120aa0002986 */ /* 0x0005e2000c101524 */
[----:B------:R-:W-:Y:S05]  /*b520*/  @!P5 BRA `(.L_x_303) ;  /* 0x000000000004d947 */ /* 0x000fea0003800000 */
[----:B------:R0:W5:Y:S02]  /*b530*/  LDG.E.LTC128B.U16 R3, desc[UR36][R6.64+0x20] ;  /* 0x0000202406037981 */ /* 0x000164000c1e1520 */
.L_x_303:
[----:B------:R-:W-:Y:S05]  /*b540*/  BSYNC B1 ;  /* 0x0000000000017941 */ /* 0x000fea0003800000 */
.L_x_302:
[----:B-----5:R-:W-:Y:S01]  /*b550*/  SHF.L.U32 R5, R3, 0x10, RZ ;  /* 0x0000001003057819 */ /* 0x020fe200000006ff */
[----:B------:R-:W-:Y:S01]  /*b560*/  BSSY B1, `(.L_x_304) ;  /* 0x0000008000017945 */ /* 0x000fe20003800000 */
[----:B------:R-:W-:-:S03]  /*b570*/  ISETP.GT.AND P2, PT, R0, 0x11, P0 ;  /* 0x000000110000780c */ /* 0x000fc60000744270 */
[----:B------:R-:W-:-:S04]  /*b580*/  FMUL R5, R5, R16 ;  /* 0x0000001005057220 */ /* 0x000fc80000400000 */
[----:B------:R-:W-:-:S05]  /*b590*/  FFMA R5, R32, R2, R5 ;  /* 0x0000000220057223 */ /* 0x000fca0000000005 */
[----:B------:R-:W-:-:S05]  /*b5a0*/  F2FP.BF16.F32.PACK_AB R5, RZ, R5 ;  /* 0x00000005ff05723e */ /* 0x000fca00000010ff */
[----:B------:R0:W-:Y:S01]  /*b5b0*/  @P5 STG.E.U16 desc[UR36][R8.64+0x20], R5 ;  /* 0x0000200508005986 */ /* 0x0001e2000c101524 */
[----:B------:R-:W-:Y:S05]  /*b5c0*/  @!P2 BRA `(.L_x_305) ;  /* 0x000000000004a947 */ /* 0x000fea0003800000 */
[----:B------:R0:W5:Y:S02]  /*b5d0*/  LDG.E.LTC128B.U16 R3, desc[UR36][R6.64+0x22] ;  /* 0x0000222406037981 */ /* 0x000164000c1e1520 */
.L_x_305:
[----:B------:R-:W-:Y:S05]  /*b5e0*/  BSYNC B1 ;  /* 0x0000000000017941 */ /* 0x000fea0003800000 */
.L_x_304:
[----:B0----5:R-:W-:Y:S01]  /*b5f0*/  IMAD.U32 R5, R3, 0x10000, RZ ;  /* 0x0001000003057824 */ /* 0x021fe200078e00ff */
        /* <DEDUP_REMOVED lines=8> */
.L_x_307:
[----:B------:R-:W-:Y:S05]  /*b680*/  BSYNC B1 ;  /* 0x0000000000017941 */ /* 0x000fea0003800000 */
.L_x_306:
[----:B-----5:R-:W-:Y:S01]  /*b690*/  IMAD.U32 R5, R3, 0x10000, RZ ;  /* 0x0001000003057824 */ /* 0x020fe200078e00ff */
[----:B------:R-:W-:Y:S01]  /*b6a0*/  ISETP.GT.AND P2, PT, R0, 0x11, P1 ;  /* 0x000000110000780c */ /* 0x000fe20000f44270 */
[----:B0-----:R-:W-:Y:S01]  /*b6b0*/  @P3 IMAD.MOV.U32 R4, RZ, RZ, R160 ;  /* 0x000000ffff043224 */ /* 0x001fe200078e00a0 */
[----:B------:R-:W-:Y:S01]  /*b6c0*/  BSSY B1, `(.L_x_308) ;  /* 0x0000009000017945 */ /* 0x000fe20003800000 */
[----:B------:R-:W-:-:S04]  /*b6d0*/  FMUL R5, R5, R16 ;  /* 0x0000001005057220 */ /* 0x000fc80000400000 */
[----:B------:R-:W-:-:S05]  /*b6e0*/  FFMA R5, R34, R2, R5 ;  /* 0x0000000222057223 */ /* 0x000fca0000000005 */
[----:B------:R-:W-:-:S04]  /*b6f0*/  F2FP.BF16.F32.PACK_AB R5, RZ, R5 ;  /* 0x00000005ff05723e */ /* 0x000fc800000010ff */
[----:B--2---:R-:W-:Y:S01]  /*b700*/  PRMT R10, R5, 0x7610, R10 ;  /* 0x00007610050a7816 */ /* 0x004fe2000000000a */
[----:B------:R-:W-:-:S05]  /*b710*/  @P3 IMAD.MOV.U32 R5, RZ, RZ, R161 ;  /* 0x000000ffff053224 */ /* 0x000fca00078e00a1 */
[----:B------:R0:W-:Y:S01]  /*b720*/  @P3 STG.E.U16 desc[UR36][R4.64+0x20], R10 ;  /* 0x0000200a04003986 */ /* 0x0001e2000c101524 */
[----:B------:R-:W-:Y:S05]  /*b730*/  @!P2 BRA `(.L_x_309) ;  /* 0x000000000004a947 */ /* 0x000fea0003800000 */
[----:B------:R2:W5:Y:S02]  /*b740*/  LDG.E.LTC128B.U16 R3, desc[UR36][R12.64+0x22] ;  /* 0x000022240c037981 */ /* 0x000564000c1e1520 */
.L_x_309:
[----:B------:R-:W-:Y:S05]  /*b750*/  BSYNC B1 ;  /* 0x0000000000017941 */ /* 0x000fea0003800000 */
.L_x_308:
[----:B0----5:R-:W-:Y:S01]  /*b760*/  IMAD.U32 R5, R3, 0x10000, RZ ;  /* 0x0001000003057824 */ /* 0x021fe200078e00ff */
[----:B------:R-:W-:Y:S01]  /*b770*/  ISETP.GT.AND P3, PT, R0, 0x18, P0 ;  /* 0x000000180000780c */ /* 0x000fe20000764270 */
[----:B------:R-:W-:Y:S02]  /*b780*/  BSSY B1, `(.L_x_310) ;  /* 0x000000a000017945 */ /* 0x000fe40003800000 */
[----:B------:R-:W-:Y:S01]  /*b790*/  FMUL R4, R5, R16 ;  /* 0x0000001005047220 */ /* 0x000fe20000400000 */
[----:B------:R-:W-:-:S03]  /*b7a0*/  @P2 IMAD.MOV.U32 R5, RZ, RZ, R161 ;  /* 0x000000ffff052224 */ /* 0x000fc600078e00a1 */
[----:B------:R-:W-:-:S05]  /*b7b0*/  FFMA R4, R35, R2, R4 ;  /* 0x0000000223047223 */ /* 0x000fca0000000004 */
[----:B------:R-:W-:-:S04]  /*b7c0*/  F2FP.BF16.F32.PACK_AB R4, RZ, R4 ;  /* 0x00000004ff04723e */ /* 0x000fc800000010ff */
[----:B------:R-:W-:Y:S01]  /*b7d0*/  PRMT R10, R4, 0x7610, R10 ;  /* 0x00007610040a7816 */ /* 0x000fe2000000000a */
[----:B------:R-:W-:-:S05]  /*b7e0*/  @P2 IMAD.MOV.U32 R4, RZ, RZ, R160 ;  /* 0x000000ffff042224 */ /* 0x000fca00078e00a0 */
[----:B------:R0:W-:Y:S01]  /*b7f0*/  @P2 STG.E.U16 desc[UR36][R4.64+0x22], R10 ;  /* 0x0000220a04002986 */ /* 0x0001e2000c101524 */
[----:B------:R-:W-:Y:S05]  /*b800*/  @!P3 BRA `(.L_x_311) ;  /* 0x000000000004b947 */ /* 0x000fea0003800000 */
[----:B------:R0:W5:Y:S02]  /*b810*/  LDG.E.LTC128B.U16 R3, desc[UR36][R6.64+0x30] ;  /* 0x0000302406037981 */ /* 0x000164000c1e1520 */
.L_x_311:
[----:B------:R-:W-:Y:S05]  /*b820*/  BSYNC B1 ;  /* 0x0000000000017941 */ /* 0x000fea0003800000 */
.L_x_310:
        /* <DEDUP_REMOVED lines=9> */
.L_x_313:
[----:B------:R-:W-:Y:S05]  /*b8c0*/  BSYNC B1 ;  /* 0x0000000000017941 */ /* 0x000fea0003800000 */
.L_x_312:
[----:B0----5:R-:W-:Y:S01]  /*b8d0*/  SHF.L.U32 R5, R3, 0x10, RZ ;  /* 0x0000001003057819 */ /* 0x021fe200000006ff */
        /* <DEDUP_REMOVED lines=8> */
.L_x_315:
[----:B------:R-:W-:Y:S05]  /*b960*/  BSYNC B1 ;  /* 0x0000000000017941 */ /* 0x000fea0003800000 */
.L_x_314:
[----:B-----5:R-:W-:Y:S01]  /*b970*/  IMAD.U32 R5, R3, 0x10000, RZ ;  /* 0x0001000003057824 */ /* 0x020fe200078e00ff */
[----:B------:R-:W-:Y:S01]  /*b980*/  ISETP.GT.AND P2, PT, R0, 0x19, P1 ;  /* 0x000000190000780c */ /* 0x000fe20000f44270 */
[----:B0-----:R-:W-:Y:S01]  /*b990*/  @P3 IMAD.MOV.U32 R4, RZ, RZ, R160 ;  /* 0x000000ffff043224 */ /* 0x001fe200078e00a0 */
[----:B------:R-:W-:Y:S01]  /*b9a0*/  BSSY B1, `(.L_x_316) ;  /* 0x0000009000017945 */ /* 0x000fe20003800000 */
[----:B------:R-:W-:-:S04]  /*b9b0*/  FMUL R5, R5, R16 ;  /* 0x0000001005057220 */ /* 0x000fc80000400000 */
[----:B------:R-:W-:-:S05]  /*b9c0*/  FFMA R5, R38, R2, R5 ;  /* 0x0000000226057223 */ /* 0x000fca0000000005 */
[----:B------:R-:W-:-:S04]  /*b9d0*/  F2FP.BF16.F32.PACK_AB R5, RZ, R5 ;  /* 0x00000005ff05723e */ /* 0x000fc800000010ff */
[----:B------:R-:W-:Y:S01]  /*b9e0*/  PRMT R10, R5, 0x7610, R10 ;  /* 0x00007610050a7816 */ /* 0x000fe2000000000a */
[----:B------:R-:W-:-:S05]  /*b9f0*/  @P3 IMAD.MOV.U32 R5, RZ, RZ, R161 ;  /* 0x000000ffff053224 */ /* 0x000fca00078e00a1 */
[----:B------:R0:W-:Y:S01]  /*ba00*/  @P3 STG.E.U16 desc[UR36][R4.64+0x30], R10 ;  /* 0x0000300a04003986 */ /* 0x0001e2000c101524 */
[----:B------:R-:W-:Y:S05]  /*ba10*/  @!P2 BRA `(.L_x_317) ;  /* 0x000000000004a947 */ /* 0x000fea0003800000 */
[----:B------:R0:W5:Y:S02]  /*ba20*/  LDG.E.LTC128B.U16 R3, desc[UR36][R12.64+0x32] ;  /* 0x000032240c037981 */ /* 0x000164000c1e1520 */
.L_x_317:
[----:B------:R-:W-:Y:S05]  /*ba30*/  BSYNC B1 ;  /* 0x0000000000017941 */ /* 0x000fea0003800000 */
.L_x_316:
        /* <DEDUP_REMOVED lines=12> */
.L_x_319:
[----:B------:R-:W-:Y:S05]  /*bb00*/  BSYNC B1 ;  /* 0x0000000000017941 */ /* 0x000fea0003800000 */
.L_x_318:
        /* <DEDUP_REMOVED lines=9> */
.L_x_321:
[----:B------:R-:W-:Y:S05]  /*bba0*/  BSYNC B1 ;  /* 0x0000000000017941 */ /* 0x000fea0003800000 */
.L_x_320:
        /* <DEDUP_REMOVED lines=9> */
.L_x_323:
[----:B------:R-:W-:Y:S05]  /*bc40*/  BSYNC B1 ;  /* 0x0000000000017941 */ /* 0x000fea0003800000 */
.L_x_322:
[----:B-----5:R-:W-:Y:S01]  /*bc50*/  SHF.L.U32 R5, R3, 0x10, RZ ;  /* 0x0000001003057819 */ /* 0x020fe200000006ff */
[----:B0-----:R-:W-:Y:S01]  /*bc60*/  @P3 IMAD.MOV.U32 R4, RZ, RZ, R160 ;  /* 0x000000ffff043224 */ /* 0x001fe200078e00a0 */
[----:B------:R-:W-:Y:S01]  /*bc70*/  ISETP.GT.AND P2, PT, R0, 0x21, P1 ;  /* 0x000000210000780c */ /* 0x000fe20000f44270 */
[----:B------:R-:W-:Y:S02]  /*bc80*/  BSSY B1, `(.L_x_324) ;  /* 0x0000009000017945 */ /* 0x000fe40003800000 */
        /* <DEDUP_REMOVED lines=8> */
.L_x_325:
[----:B------:R-:W-:Y:S05]  /*bd10*/  BSYNC B1 ;  /* 0x0000000000017941 */ /* 0x000fea0003800000 */
.L_x_324:
        /* <DEDUP_REMOVED lines=12> */
.L_x_327:
[----:B------:R-:W-:Y:S05]  /*bde0*/  BSYNC B1 ;  /* 0x0000000000017941 */ /* 0x000fea0003800000 */
.L_x_326:
        /* <DEDUP_REMOVED lines=9> */
.L_x_329:
[----:B------:R-:W-:Y:S05]  /*be80*/  BSYNC B1 ;  /* 0x0000000000017941 */ /* 0x000fea0003800000 */
.L_x_328:
        /* <DEDUP_REMOVED lines=9> */
.L_x_331:
[----:B------:R-:W-:Y:S05]  /*bf20*/  BSYNC B1 ;  /* 0x0000000000017941 */ /* 0x000fea0003800000 */
.L_x_330:
[----:B-----5:R-:W-:Y:S01]  /*bf30*/  IMAD.U32 R5, R3, 0x10000, RZ ;  /* 0x0001000003057824 */ /* 0x020fe200078e00ff */
[----:B0-----:R-:W-:Y:S01]  /*bf40*/  @P3 MOV R4, R160 ;  /* 0x000000a000043202 */ /* 0x001fe20000000f00 */
[----:B------:R-:W-:Y:S01]  /*bf50*/  BSSY B1, `(.L_x_332) ;  /* 0x000000a000017945 */ /* 0x000fe20003800000 */
[----:B------:R-:W-:Y:S01]  /*bf60*/  ISETP.GT.AND P2, PT, R0, 0x29, P1 ;  /* 0x000000290000780c */ /* 0x000fe20000f44270 */
        /* <DEDUP_REMOVED lines=8> */
.L_x_333:
[----:B------:R-:W-:Y:S05]  /*bff0*/  BSYNC B1 ;  /* 0x0000000000017941 */ /* 0x000fea0003800000 */
.L_x_332:
        /* <DEDUP_REMOVED lines=12> */
.L_x_335:
[----:B------:R-:W-:Y:S05]  /*c0c0*/  BSYNC B1 ;  /* 0x0000000000017941 */ /* 0x000fea0003800000 */
.L_x_334:
        /* <DEDUP_REMOVED lines=9> */
.L_x_337:
[----:B------:R-:W-:Y:S05]  /*c160*/  BSYNC B1 ;  /* 0x0000000000017941 */ /* 0x000fea0003800000 */
.L_x_336:
        /* <DEDUP_REMOVED lines=9> */
.L_x_339:
[----:B------:R-:W-:Y:S05]  /*c200*/  BSYNC B1 ;  /* 0x0000000000017941 */ /* 0x000fea0003800000 */
.L_x_338:
[----:B-----5:R-:W-:Y:S01]  /*c210*/  IMAD.U32 R5, R3, 0x10000, RZ ;  /* 0x0001000003057824 */ /* 0x020fe200078e00ff */
[----:B------:R-:W-:Y:S01]  /*c220*/  ISETP.GT.AND P2, PT, R0, 0x31, P1 ;  /* 0x000000310000780c */ /* 0x000fe20000f44270 */
[----:B0-----:R-:W-:Y:S01]  /*c230*/  @P3 IMAD.MOV.U32 R4, RZ, RZ, R160 ;  /* 0x000000ffff043224 */ /* 0x001fe200078e00a0 */
[----:B------:R-:W-:Y:S01]  /*c240*/  BSSY B1, `(.L_x_340) ;  /* 0x0000009000017945 */ /* 0x000fe20003800000 */
[----:B------:R-:W-:-:S04]  /*c250*/  FMUL R5, R5, R16 ;  /* 0x0000001005057220 */ /* 0x000fc80000400000 */
[----:B------:R-:W-:-:S05]  /*c260*/  FFMA R5, R50, R2, R5 ;  /* 0x0000000232057223 */ /* 0x000fca0000000005 */
[----:B------:R-:W-:-:S04]  /*c270*/  F2FP.BF16.F32.PACK_AB R5, RZ, R5 ;  /* 0x00000005ff05723e */ /* 0x000fc800000010ff */
[----:B------:R-:W-:Y:S02]  /*c280*/  PRMT R10, R5, 0x7610, R10 ;  /* 0x00007610050a7816 */ /* 0x000fe4000000000a */
[----:B------:R-:W-:-:S05]  /*c290*/  @P3 MOV R5, R161 ;  /* 0x000000a100053202 */ /* 0x000fca0000000f00 */
[----:B------:R0:W-:Y:S01]  /*c2a0*/  @P3 STG.E.U16 desc[UR36][R4.64+0x60], R10 ;  /* 0x0000600a04003986 */ /* 0x0001e2000c101524 */
[----:B------:R-:W-:Y:S05]  /*c2b0*/  @!P2 BRA `(.L_x_341) ;  /* 0x000000000004a947 */ /* 0x000fea0003800000 */
[----:B------:R0:W5:Y:S02]  /*c2c0*/  LDG.E.LTC128B.U16 R3, desc[UR36][R12.64+0x62] ;  /* 0x000062240c037981 */ /* 0x000164000c1e1520 */
.L_x_341:
[----:B------:R-:W-:Y:S05]  /*c2d0*/  BSYNC B1 ;  /* 0x0000000000017941 */ /* 0x000fea0003800000 */
.L_x_340:
        /* <DEDUP_REMOVED lines=12> */
.L_x_343:
[----:B------:R-:W-:Y:S05]  /*c3a0*/  BSYNC B1 ;  /* 0x0000000000017941 */ /* 0x000fea0003800000 */
.L_x_342:
        /* <DEDUP_REMOVED lines=9> */
.L_x_345:
[----:B------:R-:W-:Y:S05]  /*c440*/  BSYNC B1 ;  /* 0x0000000000017941 */ /* 0x000fea0003800000 */
.L_x_344:
        /* <DEDUP_REMOVED lines=9> */
.L_x_347:
[----:B------:R-:W-:Y:S05]  /*c4e0*/  BSYNC B1 ;  /* 0x0000000000017941 */ /* 0x000fea0003800000 */
.L_x_346:
        /* <DEDUP_REMOVED lines=12> */
.L_x_349:
[----:B------:R-:W-:Y:S05]  /*c5b0*/  BSYNC B1 ;  /* 0x0000000000017941 */ /* 0x000fea0003800000 */
.L_x_348:
[----:B0----5:R-:W-:Y:S01]  /*c5c0*/  SHF.L.U32 R5, R3, 0x10, RZ ;  /* 0x0000001003057819 */ /* 0x021fe200000006ff */
[----:B------:R-:W-:Y:S01]  /*c5d0*/  BSSY B1, `(.L_x_350) ;  /* 0x000000b000017945 */ /* 0x000fe20003800000 */
[----:B------:R-:W-:-:S03]  /*c5e0*/  ISETP.GT.AND P3, PT, R0, 0x40, P0 ;  /* 0x000000400000780c */ /* 0x000fc60000764270 */
        /* <DEDUP_REMOVED lines=9> */
.L_x_351:
[----:B------:R-:W-:Y:S05]  /*c680*/  BSYNC B1 ;  /* 0x0000000000017941 */ /* 0x000fea0003800000 */
.L_x_350:
        /* <DEDUP_REMOVED lines=9> */
.L_x_353:
[----:B------:R-:W-:Y:S05]  /*c720*/  BSYNC B1 ;  /* 0x0000000000017941 */ /* 0x000fea0003800000 */
.L_x_352:
        /* <DEDUP_REMOVED lines=9> */
.L_x_355:
[----:B------:R-:W-:Y:S05]  /*c7c0*/  BSYNC B1 ;  /* 0x0000000000017941 */ /* 0x000fea0003800000 */
.L_x_354:
        /* <DEDUP_REMOVED lines=12> */
.L_x_357:
[----:B------:R-:W-:Y:S05]  /*c890*/  BSYNC B1 ;  /* 0x0000000000017941 */ /* 0x000fea0003800000 */
.L_x_356:
[----:B0----5:R-:W-:Y:S01]  /*c8a0*/  IMAD.U32 R5, R3, 0x10000, RZ ;  /* 0x0001000003057824 */ /* 0x021fe200078e00ff */
[----:B------:R-:W-:Y:S01]  /*c8b0*/  ISETP.GT.AND P3, PT, R0, 0x48, P0 ;  /* 0x000000480000780c */ /* 0x000fe20000764270 */
[----:B------:R-:W-:Y:S02]  /*c8c0*/  BSSY B1, `(.L_x_358) ;  /* 0x000000a000017945 */ /* 0x000fe40003800000 */
[----:B------:R-:W-:Y:S01]  /*c8d0*/  FMUL R4, R5, R16 ;  /* 0x0000001005047220 */ /* 0x000fe20000400000 */
[----:B------:R-:W-:-:S03]  /*c8e0*/  @P2 IMAD.MOV.U32 R5, RZ, RZ, R161 ;  /* 0x000000ffff052224 */ /* 0x000fc600078e00a1 */
[----:B------:R-:W-:-:S05]  /*c8f0*/  FFMA R4, R59, R2, R4 ;  /* 0x000000023b047223 */ /* 0x000fca0000000004 */
[----:B------:R-:W-:-:S04]  /*c900*/  F2FP.BF16.F32.PACK_AB R4, RZ, R4 ;  /* 0x00000004ff04723e */ /* 0x000fc800000010ff */
[----:B------:R-:W-:Y:S02]  /*c910*/  PRMT R10, R4, 0x7610, R10 ;  /* 0x00007610040a7816 */ /* 0x000fe4000000000a */
[----:B------:R-:W-:-:S05]  /*c920*/  @P2 MOV R4, R160 ;  /* 0x000000a000042202 */ /* 0x000fca0000000f00 */
[----:B------:R0:W-:Y:S01]  /*c930*/  @P2 STG.E.U16 desc[UR36][R4.64+0x82], R10 ;  /* 0x0000820a04002986 */ /* 0x0001e2000c101524 */
[----:B------:R-:W-:Y:S05]  /*c940*/  @!P3 BRA `(.L_x_359) ;  /* 0x000000000004b947 */ /* 0x000fea0003800000 */
[----:B------:R0:W5:Y:S02]  /*c950*/  LDG.E.LTC128B.U16 R3, desc[UR36][R6.64+0x90] ;  /* 0x0000902406037981 */ /* 0x000164000c1e1520 */
.L_x_359:
[----:B------:R-:W-:Y:S05]  /*c960*/  BSYNC B1 ;  /* 0x0000000000017941 */ /* 0x000fea0003800000 */
.L_x_358:
        /* <DEDUP_REMOVED lines=9> */
.L_x_361:
[----:B------:R-:W-:Y:S05]  /*ca00*/  BSYNC B1 ;  /* 0x0000000000017941 */ /* 0x000fea0003800000 */
.L_x_360:
        /* <DEDUP_REMOVED lines=9> */
.L_x_363:
[----:B------:R-:W-:Y:S05]  /*caa0*/  BSYNC B1 ;  /* 0x0000000000017941 */ /* 0x000fea0003800000 */
.L_x_362:
        /* <DEDUP_REMOVED lines=12> */
.L_x_365:
[----:B------:R-:W-:Y:S05]  /*cb70*/  BSYNC B1 ;  /* 0x0000000000017941 */ /* 0x000fea0003800000 */
.L_x_364:
[----:B0----5:R-:W-:Y:S01]  /*cb80*/  IMAD.U32 R5, R3, 0x10000, RZ ;  /* 0x0001000003057824 */ /* 0x021fe200078e00ff */
[----:B------:R-:W-:Y:S01]  /*cb90*/  ISETP.GT.AND P3, PT, R0, 0x50, P0 ;  /* 0x000000500000780c */ /* 0x000fe20000764270 */
[----:B------:R-:W-:Y:S02]  /*cba0*/  BSSY B1, `(.L_x_366) ;  /* 0x000000a000017945 */ /* 0x000fe40003800000 */
[----:B------:R-:W-:Y:S01]  /*cbb0*/  FMUL R4, R5, R16 ;  /* 0x0000001005047220 */ /* 0x000fe20000400000 */
[----:B------:R-:W-:-:S03]  /*cbc0*/  @P2 MOV R5, R161 ;  /* 0x000000a100052202 */ /* 0x000fc60000000f00 */
[----:B------:R-:W-:-:S05]  /*cbd0*/  FFMA R4, R63, R2, R4 ;  /* 0x000000023f047223 */ /* 0x000fca0000000004 */
[----:B------:R-:W-:-:S04]  /*cbe0*/  F2FP.BF16.F32.PACK_AB R4, RZ, R4 ;  /* 0x00000004ff04723e */ /* 0x000fc800000010ff */
[----:B------:R-:W-:Y:S01]  /*cbf0*/  PRMT R10, R4, 0x7610, R10 ;  /* 0x00007610040a7816 */ /* 0x000fe2000000000a */
[----:B------:R-:W-:-:S05]  /*cc00*/  @P2 IMAD.MOV.U32 R4, RZ, RZ, R160 ;  /* 0x000000ffff042224 */ /* 0x000fca00078e00a0 */
[----:B------:R0:W-:Y:S01]  /*cc10*/  @P2 STG.E.U16 desc[UR36][R4.64+0x92], R10 ;  /* 0x0000920a04002986 */ /* 0x0001e2000c101524 */
[----:B------:R-:W-:Y:S05]  /*cc20*/  @!P3 BRA `(.L_x_367) ;  /* 0x000000000004b947 */ /* 0x000fea0003800000 */
[----:B------:R0:W5:Y:S02]  /*cc30*/  LDG.E.LTC128B.U16 R3, desc[UR36][R6.64+0xa0] ;  /* 0x0000a02406037981 */ /* 0x000164000c1e1520 */
.L_x_367:
[----:B------:R-:W-:Y:S05]  /*cc40*/  BSYNC B1 ;  /* 0x0000000000017941 */ /* 0x000fea0003800000 */
.L_x_366:
        /* <DEDUP_REMOVED lines=9> */
.L_x_369:
[----:B------:R-:W-:Y:S05]  /*cce0*/  BSYNC B1 ;  /* 0x0000000000017941 */ /* 0x000fea0003800000 */
.L_x_368:
        /* <DEDUP_REMOVED lines=9> */
.L_x_371:
[----:B------:R-:W-:Y:S05]  /*cd80*/  BSYNC B1 ;  /* 0x0000000000017941 */ /* 0x000fea0003800000 */
.L_x_370:
        /* <DEDUP_REMOVED lines=12> */
.L_x_373:
[----:B------:R-:W-:Y:S05]  /*ce50*/  BSYNC B1 ;  /* 0x0000000000017941 */ /* 0x000fea0003800000 */
.L_x_372:
        /* <DEDUP_REMOVED lines=12> */
.L_x_375:
[----:B------:R-:W-:Y:S05]  /*cf20*/  BSYNC B1 ;  /* 0x0000000000017941 */ /* 0x000fea0003800000 */
.L_x_374:
        /* <DEDUP_REMOVED lines=9> */
.L_x_377:
[----:B------:R-:W-:Y:S05]  /*cfc0*/  BSYNC B1 ;  /* 0x0000000000017941 */ /* 0x000fea0003800000 */
.L_x_376:
        /* <DEDUP_REMOVED lines=9> */
.L_x_379:
[----:B------:R-:W-:Y:S05]  /*d060*/  BSYNC B1 ;  /* 0x0000000000017941 */ /* 0x000fea0003800000 */
.L_x_378:
        /* <DEDUP_REMOVED lines=12> */
.L_x_381:
[----:B------:R-:W-:Y:S05]  /*d130*/  BSYNC B1 ;  /* 0x0000000000017941 */ /* 0x000fea0003800000 */
.L_x_380:
        /* <DEDUP_REMOVED lines=12> */
.L_x_383:
[----:B------:R-:W-:Y:S05]  /*d200*/  BSYNC B1 ;  /* 0x0000000000017941 */ /* 0x000fea0003800000 */
.L_x_382:
        /* <DEDUP_REMOVED lines=9> */
.L_x_385:
[----:B------:R-:W-:Y:S05]  /*d2a0*/  BSYNC B1 ;  /* 0x0000000000017941 */ /* 0x000fea0003800000 */
.L_x_384:
        /* <DEDUP_REMOVED lines=9> */
.L_x_387:
[----:B------:R-:W-:Y:S05]  /*d340*/  BSYNC B1 ;  /* 0x0000000000017941 */ /* 0x000fea0003800000 */
.L_x_386:
        /* <DEDUP_REMOVED lines=12> */
.L_x_389:
[----:B------:R-:W-:Y:S05]  /*d410*/  BSYNC B1 ;  /* 0x0000000000017941 */ /* 0x000fea0003800000 */
.L_x_388:
        /* <DEDUP_REMOVED lines=12> */
.L_x_391:
[----:B------:R-:W-:Y:S05]  /*d4e0*/  BSYNC B1 ;  /* 0x0000000000017941 */ /* 0x000fea0003800000 */
.L_x_390:
        /* <DEDUP_REMOVED lines=9> */
.L_x_393:
[----:B------:R-:W-:Y:S05]  /*d580*/  BSYNC B1 ;  /* 0x0000000000017941 */ /* 0x000fea0003800000 */
.L_x_392:
        /* <DEDUP_REMOVED lines=9> */
.L_x_395:
[----:B------:R-:W-:Y:S05]  /*d620*/  BSYNC B1 ;  /* 0x0000000000017941 */ /* 0x000fea0003800000 */
.L_x_394:
        /* <DEDUP_REMOVED lines=12> */
.L_x_397:
[----:B------:R-:W-:Y:S05]  /*d6f0*/  BSYNC B1 ;  /* 0x0000000000017941 */ /* 0x000fea0003800000 */
.L_x_396:
        /* <DEDUP_REMOVED lines=12> */
.L_x_399:
[----:B------:R-:W-:Y:S05]  /*d7c0*/  BSYNC B1 ;  /* 0x0000000000017941 */ /* 0x000fea0003800000 */
.L_x_398:
        /* <DEDUP_REMOVED lines=9> */
.L_x_401:
[----:B------:R-:W-:Y:S05]  /*d860*/  BSYNC B1 ;  /* 0x0000000000017941 */ /* 0x000fea0003800000 */
.L_x_400:
        /* <DEDUP_REMOVED lines=9> */
.L_x_403:
[----:B------:R-:W-:Y:S05]  /*d900*/  BSYNC B1 ;  /* 0x0000000000017941 */ /* 0x000fea0003800000 */
.L_x_402:
        /* <DEDUP_REMOVED lines=12> */
.L_x_405:
[----:B------:R-:W-:Y:S05]  /*d9d0*/  BSYNC B1 ;  /* 0x0000000000017941 */ /* 0x000fea0003800000 */
.L_x_404:
        /* <DEDUP_REMOVED lines=12> */
.L_x_407:
[----:B------:R-:W-:Y:S05]  /*daa0*/  BSYNC B1 ;  /* 0x0000000000017941 */ /* 0x000fea0003800000 */
.L_x_406:
        /* <DEDUP_REMOVED lines=9> */
.L_x_409:
[----:B------:R-:W-:Y:S05]  /*db40*/  BSYNC B1 ;  /* 0x0000000000017941 */ /* 0x000fea0003800000 */
.L_x_408:
        /* <DEDUP_REMOVED lines=9> */
.L_x_411:
[----:B------:R-:W-:Y:S05]  /*dbe0*/  BSYNC B1 ;  /* 0x0000000000017941 */ /* 0x000fea0003800000 */
.L_x_410:
        /* <DEDUP_REMOVED lines=12> */
.L_x_413:
[----:B------:R-:W-:Y:S05]  /*dcb0*/  BSYNC B1 ;  /* 0x0000000000017941 */ /* 0x000fea0003800000 */
.L_x_412:
        /* <DEDUP_REMOVED lines=12> */
.L_x_415:
[----:B------:R-:W-:Y:S05]  /*dd80*/  BSYNC B1 ;  /* 0x0000000000017941 */ /* 0x000fea0003800000 */
.L_x_414:
        /* <DEDUP_REMOVED lines=9> */
.L_x_417:
[----:B------:R-:W-:Y:S05]  /*de20*/  BSYNC B1 ;  /* 0x0000000000017941 */ /* 0x000fea0003800000 */
.L_x_416:
        /* <DEDUP_REMOVED lines=9> */
.L_x_419:
[----:B------:R-:W-:Y:S05]  /*dec0*/  BSYNC B1 ;  /* 0x0000000000017941 */ /* 0x000fea0003800000 */
.L_x_418:
        /* <DEDUP_REMOVED lines=12> */
.L_x_421:
[----:B------:R-:W-:Y:S05]  /*df90*/  BSYNC B1 ;  /* 0x0000000000017941 */ /* 0x000fea0003800000 */
.L_x_420:
        /* <DEDUP_REMOVED lines=12> */
.L_x_423:
[----:B------:R-:W-:Y:S05]  /*e060*/  BSYNC B1 ;  /* 0x0000000000017941 */ /* 0x000fea0003800000 */
.L_x_422:
        /* <DEDUP_REMOVED lines=9> */
.L_x_425:
[----:B------:R-:W-:Y:S05]  /*e100*/  BSYNC B1 ;  /* 0x0000000000017941 */ /* 0x000fea0003800000 */
.L_x_424:
        /* <DEDUP_REMOVED lines=9> */
.L_x_427:
[----:B------:R-:W-:Y:S05]  /*e1a0*/  BSYNC B1 ;  /* 0x0000000000017941 */ /* 0x000fea0003800000 */
.L_x_426:
        /* <DEDUP_REMOVED lines=12> */
.L_x_429:
[----:B------:R-:W-:Y:S05]  /*e270*/  BSYNC B1 ;  /* 0x0000000000017941 */ /* 0x000fea0003800000 */
.L_x_428:
        /* <DEDUP_REMOVED lines=12> */
.L_x_431:
[----:B------:R-:W-:Y:S05]  /*e340*/  BSYNC B1 ;  /* 0x0000000000017941 */ /* 0x000fea0003800000 */
.L_x_430:
        /* <DEDUP_REMOVED lines=9> */
.L_x_433:
[----:B------:R-:W-:Y:S05]  /*e3e0*/  BSYNC B1 ;  /* 0x0000000000017941 */ /* 0x000fea0003800000 */
.L_x_432:
        /* <DEDUP_REMOVED lines=9> */
.L_x_435:
[----:B------:R-:W-:Y:S05]  /*e480*/  BSYNC B1 ;  /* 0x0000000000017941 */ /* 0x000fea0003800000 */
.L_x_434:
        /* <DEDUP_REMOVED lines=12> */
.L_x_437:
[----:B------:R-:W-:Y:S05]  /*e550*/  BSYNC B1 ;  /* 0x0000000000017941 */ /* 0x000fea0003800000 */
.L_x_436:
        /* <DEDUP_REMOVED lines=12> */
.L_x_439:
[----:B------:R-:W-:Y:S05]  /*e620*/  BSYNC B1 ;  /* 0x0000000000017941 */ /* 0x000fea0003800000 */
.L_x_438:
        /* <DEDUP_REMOVED lines=9> */
.L_x_441:
[----:B------:R-:W-:Y:S05]  /*e6c0*/  BSYNC B1 ;  /* 0x0000000000017941 */ /* 0x000fea0003800000 */
.L_x_440:
        /* <DEDUP_REMOVED lines=9> */
.L_x_443:
[----:B------:R-:W-:Y:S05]  /*e760*/  BSYNC B1 ;  /* 0x0000000000017941 */ /* 0x000fea0003800000 */
.L_x_442:
        /* <DEDUP_REMOVED lines=12> */
.L_x_445:
[----:B------:R-:W-:Y:S05]  /*e830*/  BSYNC B1 ;  /* 0x0000000000017941 */ /* 0x000fea0003800000 */
.L_x_444:
        /* <DEDUP_REMOVED lines=12> */
.L_x_447:
[----:B------:R-:W-:Y:S05]  /*e900*/  BSYNC B1 ;  /* 0x0000000000017941 */ /* 0x000fea0003800000 */
.L_x_446:
        /* <DEDUP_REMOVED lines=9> */
.L_x_449:
[----:B------:R-:W-:Y:S05]  /*e9a0*/  BSYNC B1 ;  /* 0x0000000000017941 */ /* 0x000fea0003800000 */
.L_x_448:
        /* <DEDUP_REMOVED lines=9> */
.L_x_451:
[----:B------:R-:W-:Y:S05]  /*ea40*/  BSYNC B1 ;  /* 0x0000000000017941 */ /* 0x000fea0003800000 */
.L_x_450:
        /* <DEDUP_REMOVED lines=12> */
.L_x_453:
[----:B------:R-:W-:Y:S05]  /*eb10*/  BSYNC B1 ;  /* 0x0000000000017941 */ /* 0x000fea0003800000 */
.L_x_452:
        /* <DEDUP_REMOVED lines=12> */
.L_x_455:
[----:B------:R-:W-:Y:S05]  /*ebe0*/  BSYNC B1 ;  /* 0x0000000000017941 */ /* 0x000fea0003800000 */
.L_x_454:
        /* <DEDUP_REMOVED lines=9> */
.L_x_457:
[----:B------:R-:W-:Y:S05]  /*ec80*/  BSYNC B1 ;  /* 0x0000000000017941 */ /* 0x000fea0003800000 */
.L_x_456:
        /* <DEDUP_REMOVED lines=9> */
.L_x_459:
[----:B------:R-:W-:Y:S05]  /*ed20*/  BSYNC B1 ;  /* 0x0000000000017941 */ /* 0x000fea0003800000 */
.L_x_458:
        /* <DEDUP_REMOVED lines=12> */
.L_x_461:
[----:B------:R-:W-:Y:S05]  /*edf0*/  BSYNC B1 ;  /* 0x0000000000017941 */ /* 0x000fea0003800000 */
.L_x_460:
        /* <DEDUP_REMOVED lines=12> */
.L_x_463:
[----:B------:R-:W-:Y:S05]  /*eec0*/  BSYNC B1 ;  /* 0x0000000000017941 */ /* 0x000fea0003800000 */
.L_x_462:
        /* <DEDUP_REMOVED lines=9> */
.L_x_465:
[----:B------:R-:W-:Y:S05]  /*ef60*/  BSYNC B1 ;  /* 0x0000000000017941 */ /* 0x000fea0003800000 */
.L_x_464:
        /* <DEDUP_REMOVED lines=9> */
.L_x_467:
[----:B------:R-:W-:Y:S05]  /*f000*/  BSYNC B1 ;  /* 0x0000000000017941 */ /* 0x000fea0003800000 */
.L_x_466:
        /* <DEDUP_REMOVED lines=12> */
.L_x_469:
[----:B------:R-:W-:Y:S05]  /*f0d0*/  BSYNC B1 ;  /* 0x0000000000017941 */ /* 0x000fea0003800000 */
.L_x_468:
        /* <DEDUP_REMOVED lines=12> */
.L_x_471:
[----:B------:R-:W-:Y:S05]  /*f1a0*/  BSYNC B1 ;  /* 0x0000000000017941 */ /* 0x000fea0003800000 */
.L_x_470:
        /* <DEDUP_REMOVED lines=9> */
.L_x_473:
[----:B------:R-:W-:Y:S05]  /*f240*/  BSYNC B1 ;  /* 0x0000000000017941 */ /* 0x000fea0003800000 */
.L_x_472:
        /* <DEDUP_REMOVED lines=9> */
.L_x_475:
[----:B------:R-:W-:Y:S05]  /*f2e0*/  BSYNC B1 ;  /* 0x0000000000017941 */ /* 0x000fea0003800000 */
.L_x_474:
        /* <DEDUP_REMOVED lines=12> */
.L_x_477:
[----:B------:R-:W-:Y:S05]  /*f3b0*/  BSYNC B1 ;  /* 0x0000000000017941 */ /* 0x000fea0003800000 */
.L_x_476:
        /* <DEDUP_REMOVED lines=12> */
.L_x_479:
[----:B------:R-:W-:Y:S05]  /*f480*/  BSYNC B1 ;  /* 0x0000000000017941 */ /* 0x000fea0003800000 */
.L_x_478:
        /* <DEDUP_REMOVED lines=9> */
.L_x_481:
[----:B------:R-:W-:Y:S05]  /*f520*/  BSYNC B1 ;  /* 0x0000000000017941 */ /* 0x000fea0003800000 */
.L_x_480:
        /* <DEDUP_REMOVED lines=9> */
.L_x_483:
[----:B------:R-:W-:Y:S05]  /*f5c0*/  BSYNC B1 ;  /* 0x0000000000017941 */ /* 0x000fea0003800000 */
.L_x_482:
        /* <DEDUP_REMOVED lines=12> */
.L_x_485:
[----:B------:R-:W-:Y:S05]  /*f690*/  BSYNC B1 ;  /* 0x0000000000017941 */ /* 0x000fea0003800000 */
.L_x_484:
        /* <DEDUP_REMOVED lines=12> */
.L_x_487:
[----:B------:R-:W-:Y:S05]  /*f760*/  BSYNC B1 ;  /* 0x0000000000017941 */ /* 0x000fea0003800000 */
.L_x_486:
        /* <DEDUP_REMOVED lines=9> */
.L_x_489:
[----:B------:R-:W-:Y:S05]  /*f800*/  BSYNC B1 ;  /* 0x0000000000017941 */ /* 0x000fea0003800000 */
.L_x_488:
        /* <DEDUP_REMOVED lines=9> */
.L_x_491:
[----:B------:R-:W-:Y:S05]  /*f8a0*/  BSYNC B1 ;  /* 0x0000000000017941 */ /* 0x000fea0003800000 */
.L_x_490:
        /* <DEDUP_REMOVED lines=12> */
.L_x_493:
[----:B------:R-:W-:Y:S05]  /*f970*/  BSYNC B1 ;  /* 0x0000000000017941 */ /* 0x000fea0003800000 */
.L_x_492:
        /* <DEDUP_REMOVED lines=12> */
.L_x_495:
[----:B------:R-:W-:Y:S05]  /*fa40*/  BSYNC B1 ;  /* 0x0000000000017941 */ /* 0x000fea0003800000 */
.L_x_494:
        /* <DEDUP_REMOVED lines=9> */
.L_x_497:
[----:B------:R-:W-:Y:S05]  /*fae0*/  BSYNC B1 ;  /* 0x0000000000017941 */ /* 0x000fea0003800000 */
.L_x_496:
        /* <DEDUP_REMOVED lines=9> */
.L_x_499:
[----:B------:R-:W-:Y:S05]  /*fb80*/  BSYNC B1 ;  /* 0x0000000000017941 */ /* 0x000fea0003800000 */
.L_x_498:
        /* <DEDUP_REMOVED lines=12> */
.L_x_501:
[----:B------:R-:W-:Y:S05]  /*fc50*/  BSYNC B1 ;  /* 0x0000000000017941 */ /* 0x000fea0003800000 */
.L_x_500:
        /* <DEDUP_REMOVED lines=12> */
.L_x_503:
[----:B------:R-:W-:Y:S05]  /*fd20*/  BSYNC B1 ;  /* 0x0000000000017941 */ /* 0x000fea0003800000 */
.L_x_502:
        /* <DEDUP_REMOVED lines=9> */
.L_x_505:
[----:B------:R-:W-:Y:S05]  /*fdc0*/  BSYNC B1 ;  /* 0x0000000000017941 */ /* 0x000fea0003800000 */
.L_x_504:
        /* <DEDUP_REMOVED lines=9> */
.L_x_507:
[----:B------:R-:W-:Y:S05]  /*fe60*/  BSYNC B1 ;  /* 0x0000000000017941 */ /* 0x000fea0003800000 */
.L_x_506:
        /* <DEDUP_REMOVED lines=12> */
.L_x_509:
[----:B------:R-:W-:Y:S05]  /*ff30*/  BSYNC B1 ;  /* 0x0000000000017941 */ /* 0x000fea0003800000 */
.L_x_508:
        /* <DEDUP_REMOVED lines=12> */
.L_x_511:
[----:B------:R-:W-:Y:S05]  /*10000*/  BSYNC B1 ;  /* 0x0000000000017941 */ /* 0x000fea0003800000 */
.L_x_510:
        /* <DEDUP_REMOVED lines=9> */
.L_x_513:
[----:B------:R-:W-:Y:S05]  /*100a0*/  BSYNC B1 ;  /* 0x0000000000017941 */ /* 0x000fea0003800000 */
.L_x_512:
        /* <DEDUP_REMOVED lines=9> */
.L_x_515:
[----:B------:R-:W-:Y:S05]  /*10140*/  BSYNC B1 ;  /* 0x0000000000017941 */ /* 0x000fea0003800000 */
.L_x_514:
        /* <DEDUP_REMOVED lines=12> */
.L_x_517:
[----:B------:R-:W-:Y:S05]  /*10210*/  BSYNC B1 ;  /* 0x0000000000017941 */ /* 0x000fea0003800000 */
.L_x_516:
        /* <DEDUP_REMOVED lines=12> */
.L_x_519:
[----:B------:R-:W-:Y:S05]  /*102e0*/  BSYNC B1 ;  /* 0x0000000000017941 */ /* 0x000fea0003800000 */
.L_x_518:
        /* <DEDUP_REMOVED lines=9> */
.L_x_521:
[----:B------:R-:W-:Y:S05]  /*10380*/  BSYNC B1 ;  /* 0x0000000000017941 */ /* 0x000fea0003800000 */
.L_x_520:
        /* <DEDUP_REMOVED lines=9> */
.L_x_523:
[----:B------:R-:W-:Y:S05]  /*10420*/  BSYNC B1 ;  /* 0x0000000000017941 */ /* 0x000fea0003800000 */
.L_x_522:
        /* <DEDUP_REMOVED lines=12> */
.L_x_525:
[----:B------:R-:W-:Y:S05]  /*104f0*/  BSYNC B1 ;  /* 0x0000000000017941 */ /* 0x000fea0003800000 */
.L_x_524:
        /* <DEDUP_REMOVED lines=12> */
.L_x_527:
[----:B------:R-:W-:Y:S05]  /*105c0*/  BSYNC B1 ;  /* 0x0000000000017941 */ /* 0x000fea0003800000 */
.L_x_526:
        /* <DEDUP_REMOVED lines=9> */
.L_x_529:
[----:B------:R-:W-:Y:S05]  /*10660*/  BSYNC B1 ;  /* 0x0000000000017941 */ /* 0x000fea0003800000 */
.L_x_528:
        /* <DEDUP_REMOVED lines=9> */
.L_x_531:
[----:B------:R-:W-:Y:S05]  /*10700*/  BSYNC B1 ;  /* 0x0000000000017941 */ /* 0x000fea0003800000 */
.L_x_530:
        /* <DEDUP_REMOVED lines=12> */
.L_x_533:
[----:B------:R-:W-:Y:S05]  /*107d0*/  BSYNC B1 ;  /* 0x0000000000017941 */ /* 0x000fea0003800000 */
.L_x_532:
        /* <DEDUP_REMOVED lines=12> */
.L_x_535:
[----:B------:R-:W-:Y:S05]  /*108a0*/  BSYNC B1 ;  /* 0x0000000000017941 */ /* 0x000fea0003800000 */
.L_x_534:
        /* <DEDUP_REMOVED lines=9> */
.L_x_537:
[----:B------:R-:W-:Y:S05]  /*10940*/  BSYNC B1 ;  /* 0x0000000000017941 */ /* 0x000fea0003800000 */
.L_x_536:
        /* <DEDUP_REMOVED lines=9> */
.L_x_539:
[----:B------:R-:W-:Y:S05]  /*109e0*/  BSYNC B1 ;  /* 0x0000000000017941 */ /* 0x000fea0003800000 */
.L_x_538:
[----:B-----5:R-:W-:Y:S01]  /*109f0*/  IMAD.U32 R5, R3, 0x10000, RZ ;  /* 0x0001000003057824 */ /* 0x020fe200078e00ff */
[----:B------:R-:W-:Y:S01]  /*10a00*/  ISETP.GT.AND P1, PT, R0, 0xf9, P1 ;  /* 0x000000f90000780c */ /* 0x000fe20000f24270 */
[----:B0-----:R-:W-:Y:S01]  /*10a10*/  @P2 IMAD.MOV.U32 R4, RZ, RZ, R160 ;  /* 0x000000ffff042224 */ /* 0x001fe200078e00a0 */
[----:B------:R-:W-:Y:S01]  /*10a20*/  BSSY B1, `(.L_x_540) ;  /* 0x0000009000017945 */ /* 0x000fe20003800000 */
[----:B------:R-:W-:-:S04]  /*10a30*/  FMUL R5, R5, R16 ;  /* 0x0000001005057220 */ /* 0x000fc80000400000 */
[----:B------:R-:W-:-:S05]  /*10a40*/  FFMA R5, R150, R2, R5 ;  /* 0x0000000296057223 */ /* 0x000fca0000000005 */
[----:B------:R-:W-:-:S04]  /*10a50*/  F2FP.BF16.F32.PACK_AB R5, RZ, R5 ;  /* 0x00000005ff05723e */ /* 0x000fc800000010ff */
[----:B-1--4-:R-:W-:Y:S01]  /*10a60*/  PRMT R6, R5, 0x7610, R6 ;  /* 0x0000761005067816 */ /* 0x012fe20000000006 */
[----:B------:R-:W-:-:S05]  /*10a70*/  @P2 IMAD.MOV.U32 R5, RZ, RZ, R161 ;  /* 0x000000ffff052224 */ /* 0x000fca00078e00a1 */
[----:B------:R0:W-:Y:S01]  /*10a80*/  @P2 STG.E.U16 desc[UR36][R4.64+0x1f0], R6 ;  /* 0x0001f00604002986 */ /* 0x0001e2000c101524 */
[----:B------:R-:W-:Y:S05]  /*10a90*/  @!P1 BRA `(.L_x_541) ;  /* 0x0000000000049947 */ /* 0x000fea0003800000 */
[----:B------:R1:W5:Y:S02]  /*10aa0*/  LDG.E.LTC128B.U16 R3, desc[UR36][R12.64+0x1f2] ;  /* 0x0001f2240c037981 */ /* 0x000364000c1e1520 */
.L_x_541:
[----:B------:R-:W-:Y:S05]  /*10ab0*/  BSYNC B1 ;  /* 0x0000000000017941 */ /* 0x000fea0003800000 */
.L_x_540:
[----:B------:R-:W-:Y:S05]  /*10ac0*/  @!P1 BRA `(.L_x_542) ;  /* 0x0000004c00b09947 */ /* 0x000fea0003800000 */
[----:B-----5:R-:W-:-:S04]  /*10ad0*/  IMAD.U32 R3, R3, 0x10000, RZ ;  /* 0x0001000003037824 */ /* 0x020fc800078e00ff */
[----:B------:R-:W-:-:S04]  /*10ae0*/  FMUL R0, R3, R16 ;  /* 0x0000001003007220 */ /* 0x000fc80000400000 */
[----:B------:R-:W-:-:S05]  /*10af0*/  FFMA R0, R151, R2, R0 ;  /* 0x0000000297007223 */ /* 0x000fca0000000000 */
[----:B------:R-:W-:-:S05]  /*10b00*/  F2FP.BF16.F32.PACK_AB R0, RZ, R0 ;  /* 0x00000000ff00723e */ /* 0x000fca00000010ff */
[----:B------:R4:W-:Y:S01]  /*10b10*/  STG.E.U16 desc[UR36][R160.64+0x1f2], R0 ;  /* 0x0001f200a0007986 */ /* 0x0009e2000c101524 */
[----:B------:R-:W-:Y:S05]  /*10b20*/  BRA `(.L_x_542) ;  /* 0x0000004c00987947 */ /* 0x000fea0003800000 */
.L_x_35:
[----:B------:R-:W2:Y:S01]  /*10b30*/  LDL.LU R3, [R1] ;  /* 0x0000000001037983 */ /* 0x000ea20000300800 */
[----:B------:R-:W-:-:S03]  /*10b40*/  ULDC.64 UR4, c[0x0][0x5c0] ;  /* 0x0001700000047ab9 */ /* 0x000fc60000000a00 */
[----:B------:R-:W3:Y:S04]  /*10b50*/  LDL.LU R9, [R1+0x60] ;  /* 0x0000600001097983 */ /* 0x000ee80000300800 */
[----:B------:R-:W4:Y:S04]  /*10b60*/  LDL.LU R11, [R1+0x8c] ;  /* 0x00008c00010b7983 */ /* 0x000f280000300800 */
[----:B------:R-:W5:Y:S04]  /*10b70*/  LDL.LU R12, [R1+0x90] ;  /* 0x00009000010c7983 */ /* 0x000f680000300800 */
        /* <DEDUP_REMOVED lines=74> */
[----:B------:R-:W5:Y:S01]  /*11020*/  LDL.LU R161, [R1+0x1cc] ;  /* 0x0001cc0001a17983 */ /* 0x000f620000300800 */
[----:B--2---:R-:W-:-:S03]  /*11030*/  FMUL R3, R3, R2 ;  /* 0x0000000203037220 */ /* 0x004fc60000400000 */
[----:B------:R-:W2:Y:S01]  /*11040*/  LDL.LU R160, [R1+0x1d0] ;  /* 0x0001d00001a07983 */ /* 0x000ea20000300800 */
[----:B------:R-:W-:-:S03]  /*11050*/  LEA R4, P0, R6, UR4, 0x1 ;  /* 0x0000000406047c11 */ /* 0x000fc6000f8008ff */
[----:B------:R-:W2:Y:S04]  /*11060*/  LDL.LU R159, [R1+0x1d4] ;  /* 0x0001d400019f7983 */ /* 0x000ea80000300800 */
[----:B------:R-:W2:Y:S04]  /*11070*/  LDL.LU R158, [R1+0x1d8] ;  /* 0x0001d800019e7983 */ /* 0x000ea80000300800 */
[----:B------:R-:W2:Y:S04]  /*11080*/  LDL.LU R157, [R1+0x1dc] ;  /* 0x0001dc00019d7983 */ /* 0x000ea80000300800 */
[----:B------:R-:W2:Y:S01]  /*11090*/  LDL.LU R156, [R1+0x1e0] ;  /* 0x0001e000019c7983 */ /* 0x000ea20000300800 */
[----:B------:R-:W-:-:S03]  /*110a0*/  LEA.HI.X R5, R6, UR5, R10, 0x1, P0 ;  /* 0x0000000506057c11 */ /* 0x000fc600080f0c0a */
[----:B------:R-:W2:Y:S01]  /*110b0*/  LDL.LU R155, [R1+0x1e4] ;  /* 0x0001e400019b7983 */ /* 0x000ea20000300800 */
[----:B------:R-:W-:-:S03]  /*110c0*/  F2FP.BF16.F32.PACK_AB R3, RZ, R3 ;  /* 0x00000003ff03723e */ /* 0x000fc600000010ff */
[----:B------:R-:W2:Y:S04]  /*110d0*/  LDL.LU R154, [R1+0x1e8] ;  /* 0x0001e800019a7983 */ /* 0x000ea80000300800 */
[----:B------:R-:W2:Y:S04]  /*110e0*/  LDL.LU R23, [R1+0x1ec] ;  /* 0x0001ec0001177983 */ /* 0x000ea80000300800 */
[----:B------:R-:W2:Y:S04]  /*110f0*/  LDL.LU R22, [R1+0x1f0] ;  /* 0x0001f00001167983 */ /* 0x000ea80000300800 */
[----:B------:R-:W2:Y:S04]  /*11100*/  LDL.LU R21, [R1+0x1f4] ;  /* 0x0001f40001157983 */ /* 0x000ea80000300800 */
[----:B------:R-:W2:Y:S04]  /*11110*/  LDL.LU R20, [R1+0x1f8] ;  /* 0x0001f80001147983 */ /* 0x000ea80000300800 */
[----:B------:R-:W2:Y:S04]  /*11120*/  LDL.LU R19, [R1+0x1fc] ;  /* 0x0001fc0001137983 */ /* 0x000ea80000300800 */
[----:B------:R-:W3:Y:S04]  /*11130*/  LDL.LU R7, [R1+0x8] ;  /* 0x0000080001077983 */ /* 0x000ee80000300800 */
[----:B------:R-:W4:Y:S04]  /*11140*/  LDL.LU R6, [R1+0xc] ;  /* 0x00000c0001067983 */ /* 0x000f280000300800 */
[----:B------:R0:W-:Y:S04]  /*11150*/  @P1 STG.E.U16 desc[UR36][R4.64], R3 ;  /* 0x0000000304001986 */ /* 0x0001e8000c101524 */
[----:B0-----:R-:W5:Y:S01]  /*11160*/  LDL.LU R3, [R1+0x4] ;  /* 0x0000040001037983 */ /* 0x001f620000300800 */
[----:B------:R-:W-:Y:S01]  /*11170*/  ISETP.GT.AND P0, PT, R0, 0x1, P3 ;  /* 0x000000010000780c */ /* 0x000fe20001f04270 */
[----:B------:R-:W-:Y:S01]  /*11180*/  USHF.L.U32 UR5, UR8, 0x4, URZ ;  /* 0x0000000408057899 */ /* 0x000fe2000800063f */
[----:B------:R-:W-:Y:S01]  /*11190*/  ISETP.GT.AND P2, PT, R153, 0x8, PT ;  /* 0x000000089900780c */ /* 0x000fe20003f44270 */
[----:B------:R-:W-:Y:S01]  /*111a0*/  USHF.L.U64.HI UR4, UR8, 0x4, UR9 ;  /* 0x0000000408047899 */ /* 0x000fe20008010209 */
[----:B---3--:R-:W-:-:S05]  /*111b0*/  FMUL R7, R7, R2 ;  /* 0x0000000207077220 */ /* 0x008fca0000400000 */
[----:B------:R-:W-:-:S04]  /*111c0*/  F2FP.BF16.F32.PACK_AB R7, RZ, R7 ;  /* 0x00000007ff07723e */ /* 0x000fc800000010ff */
[----:B------:R-:W-:Y:S01]  /*111d0*/  PRMT R8, R7, 0x7610, R8 ;  /* 0x0000761007087816 */ /* 0x000fe20000000008 */
[----:B-----5:R-:W-:-:S05]  /*111e0*/  FMUL R3, R3, R2 ;  /* 0x0000000203037220 */ /* 0x020fca0000400000 */
[----:B------:R-:W-:-:S05]  /*111f0*/  F2FP.BF16.F32.PACK_AB R3, RZ, R3 ;  /* 0x00000003ff03723e */ /* 0x000fca00000010ff */
[----:B------:R4:W-:Y:S01]  /*11200*/  @P0 STG.E.U16 desc[UR36][R4.64+0x2], R3 ;  /* 0x0000020304000986 */ /* 0x0009e2000c101524 */
[----:B------:R-:W-:Y:S01]  /*11210*/  ISETP.GT.AND P0, PT, R0, RZ, P2 ;  /* 0x000000ff0000720c */ /* 0x000fe20001704270 */
[----:B----4-:R-:W-:Y:S01]  /*11220*/  FMUL R3, R6, R2 ;  /* 0x0000000206037220 */ /* 0x010fe20000400000 */
[----:B------:R-:W-:-:S04]  /*11230*/  IADD3 R6, P1, R4, UR5, RZ ;  /* 0x0000000504067c10 */ /* 0x000fc8000ff3e0ff */
[----:B------:R-:W-:Y:S02]  /*11240*/  IADD3.X R7, R5, UR4, RZ, P1, !PT ;  /* 0x0000000405077c10 */ /* 0x000fe40008ffe4ff */
[----:B------:R-:W-:-:S05]  /*11250*/  F2FP.BF16.F32.PACK_AB R3, RZ, R3 ;  /* 0x00000003ff03723e */ /* 0x000fca00000010ff */
[----:B------:R0:W-:Y:S01]  /*11260*/  @P0 STG.E.U16 desc[UR36][R6.64], R8 ;  /* 0x0000000806000986 */ /* 0x0001e2000c101524 */
[----:B------:R-:W-:-:S03]  /*11270*/  ISETP.GT.AND P0, PT, R0, 0x1, P2 ;  /* 0x000000010000780c */ /* 0x000fc60001704270 */
[----:B0-----:R-:W3:Y:S10]  /*11280*/  LDL.LU R8, [R1+0x50] ;  /* 0x0000500001087983 */ /* 0x001ef40000300800 */
[----:B------:R0:W-:Y:S04]  /*11290*/  @P0 STG.E.U16 desc[UR36][R6.64+0x2], R3 ;  /* 0x0000020306000986 */ /* 0x0001e8000c101524 */
[----:B0-----:R-:W4:Y:S01]  /*112a0*/  LDL.LU R3, [R1+0x10] ;  /* 0x0000100001037983 */ /* 0x001f220000300800 */
[----:B------:R-:W-:Y:S01]  /*112b0*/  ISETP.GT.AND P0, PT, R0, 0x8, P3 ;  /* 0x000000080000780c */ /* 0x000fe20001f04270 */
[----:B----4-:R-:W-:-:S05]  /*112c0*/  FMUL R3, R3, R2 ;  /* 0x0000000203037220 */ /* 0x010fca0000400000 */
[----:B------:R-:W-:-:S07]  /*112d0*/  F2FP.BF16.F32.PACK_AB R3, RZ, R3 ;  /* 0x00000003ff03723e */ /* 0x000fce00000010ff */
        /* <DEDUP_REMOVED lines=73> */
[----:B---3--:R-:W-:-:S05]  /*11770*/  FMUL R8, R8, R2 ;  /* 0x0000000208087220 */ /* 0x008fca0000400000 */
[----:B------:R-:W-:Y:S01]  /*11780*/  F2FP.BF16.F32.PACK_AB R8, RZ, R8 ;  /* 0x00000008ff08723e */ /* 0x000fe200000010ff */
[----:B----4-:R-:W-:-:S05]  /*11790*/  FMUL R3, R3, R2 ;  /* 0x0000000203037220 */ /* 0x010fca0000400000 */
[----:B------:R-:W-:-:S05]  /*117a0*/  F2FP.BF16.F32.PACK_AB R3, RZ, R3 ;  /* 0x00000003ff03723e */ /* 0x000fca00000010ff */
[----:B------:R0:W-:Y:S01]  /*117b0*/  @P0 STG.E.U16 desc[UR36][R6.64+0x42], R3 ;  /* 0x0000420306000986 */ /* 0x0001e2000c101524 */
[----:B------:R-:W-:-:S03]  /*117c0*/  ISETP.GT.AND P0, PT, R0, 0x28, P3 ;  /* 0x000000280000780c */ /* 0x000fc60001f04270 */
[----:B0-----:R-:W3:Y:S01]  /*117d0*/  LDL.LU R3, [R1+0x54] ;  /* 0x0000540001037983 */ /* 0x001ee20000300800 */
[----:B------:R-:W-:-:S09]  /*117e0*/  ISETP.GT.AND P1, PT, R0, 0x29, P3 ;  /* 0x000000290000780c */ /* 0x000fd20001f24270 */
[----:B------:R0:W-:Y:S04]  /*117f0*/  @P0 STG.E.U16 desc[UR36][R4.64+0x50], R8 ;  /* 0x0000500804000986 */ /* 0x0001e8000c101524 */
[----:B0-----:R-:W4:Y:S01]  /*11800*/  LDL.LU R8, [R1+0x58] ;  /* 0x0000580001087983 */ /* 0x001f220000300800 */
[----:B---3--:R-:W-:-:S05]  /*11810*/  FMUL R3, R3, R2 ;  /* 0x0000000203037220 */ /* 0x008fca0000400000 */
[----:B------:R-:W-:-:S05]  /*11820*/  F2FP.BF16.F32.PACK_AB R3, RZ, R3 ;  /* 0x00000003ff03723e */ /* 0x000fca00000010ff */
[----:B------:R0:W-:Y:S01]  /*11830*/  @P1 STG.E.U16 desc[UR36][R4.64+0x52], R3 ;  /* 0x0000520304001986 */ /* 0x0001e2000c101524 */
[----:B----4-:R-:W-:-:S05]  /*11840*/  FMUL R8, R8, R2 ;  /* 0x0000000208087220 */ /* 0x010fca0000400000 */
[----:B------:R-:W-:Y:S01]  /*11850*/  F2FP.BF16.F32.PACK_AB R8, RZ, R8 ;  /* 0x00000008ff08723e */ /* 0x000fe200000010ff */
[----:B0-----:R-:W3:Y:S03]  /*11860*/  LDL.LU R3, [R1+0x5c] ;  /* 0x00005c0001037983 */ /* 0x001ee60000300800 */
[----:B------:R-:W-:Y:S02]  /*11870*/  PRMT R10, R8, 0x7610, R10 ;  /* 0x00007610080a7816 */ /* 0x000fe4000000000a */
[----:B------:R-:W4:Y:S01]  /*11880*/  LDL.LU R8, [R1+0x64] ;  /* 0x0000640001087983 */ /* 0x000f220000300800 */
[C---:B------:R-:W-:Y:S02]  /*11890*/  ISETP.GT.AND P1, PT, R0.reuse, 0x28, P2 ;  /* 0x000000280000780c */ /* 0x040fe40001724270 */
[C---:B------:R-:W-:Y:S02]  /*118a0*/  ISETP.GT.AND P4, PT, R0.reuse, 0x29, P2 ;  /* 0x000000290000780c */ /* 0x040fe40001784270 */
[C---:B------:R-:W-:Y:S01]  /*118b0*/  ISETP.GT.AND P5, PT, R0.reuse, 0x30, P3 ;  /* 0x000000300000780c */ /* 0x040fe20001fa4270 */
[----:B------:R-:W-:Y:S01]  /*118c0*/  FMUL R9, R9, R2 ;  /* 0x0000000209097220 */ /* 0x000fe20000400000 */
[----:B------:R-:W-:-:S04]  /*118d0*/  ISETP.GT.AND P0, PT, R0, 0x31, P3 ;  /* 0x000000310000780c */ /* 0x000fc80001f04270 */
[----:B------:R-:W-:-:S03]  /*118e0*/  F2FP.BF16.F32.PACK_AB R9, RZ, R9 ;  /* 0x00000009ff09723e */ /* 0x000fc600000010ff */
[----:B------:R0:W-:Y:S04]  /*118f0*/  @P1 STG.E.U16 desc[UR36][R6.64+0x50], R10 ;  /* 0x0000500a06001986 */ /* 0x0001e8000c101524 */
[----:B0-----:R-:W5:Y:S01]  /*11900*/  LDL.LU R10, [R1+0x74] ;  /* 0x00007400010a7983 */ /* 0x001f620000300800 */
[----:B---3--:R-:W-:-:S05]  /*11910*/  FMUL R3, R3, R2 ;  /* 0x0000000203037220 */ /* 0x008fca0000400000 */
[----:B------:R-:W-:Y:S01]  /*11920*/  F2FP.BF16.F32.PACK_AB R3, RZ, R3 ;  /* 0x00000003ff03723e */ /* 0x000fe200000010ff */
[----:B----4-:R-:W-:-:S04]  /*11930*/  FMUL R8, R8, R2 ;  /* 0x0000000208087220 */ /* 0x010fc80000400000 */
[----:B------:R0:W-:Y:S04]  /*11940*/  @P4 STG.E.U16 desc[UR36][R6.64+0x52], R3 ;  /* 0x0000520306004986 */ /* 0x0001e8000c101524 */
[----:B------:R1:W-:Y:S01]  /*11950*/  @P5 STG.E.U16 desc[UR36][R4.64+0x60], R9 ;  /* 0x0000600904005986 */ /* 0x0003e2000c101524 */
[----:B0-----:R-:W-:-:S03]  /*11960*/  F2FP.BF16.F32.PACK_AB R3, RZ, R8 ;  /* 0x00000008ff03723e */ /* 0x001fc600000010ff */
[----:B------:R-:W3:Y:S01]  /*11970*/  LDL.LU R8, [R1+0x68] ;  /* 0x0000680001087983 */ /* 0x000ee20000300800 */
[----:B-1----:R-:W-:-:S03]  /*11980*/  PRMT R9, R3, 0x7610, R9 ;  /* 0x0000761003097816 */ /* 0x002fc60000000009 */
[----:B------:R-:W4:Y:S04]  /*11990*/  LDL.LU R3, [R1+0x6c] ;  /* 0x00006c0001037983 */ /* 0x000f280000300800 */
[----:B------:R0:W-:Y:S04]  /*119a0*/  @P0 STG.E.U16 desc[UR36][R4.64+0x62], R9 ;  /* 0x0000620904000986 */ /* 0x0001e8000c101524 */
[----:B0-----:R-:W2:Y:S01]  /*119b0*/  LDL.LU R9, [R1+0x70] ;  /* 0x0000700001097983 */ /* 0x001ea20000300800 */
[----:B------:R-:W-:Y:S01]  /*119c0*/  ISETP.GT.AND P1, PT, R0, 0x30, P2 ;  /* 0x000000300000780c */ /* 0x000fe20001724270 */
[----:B---3--:R-:W-:-:S05]  /*119d0*/  FMUL R8, R8, R2 ;  /* 0x0000000208087220 */ /* 0x008fca0000400000 */
[----:B------:R-:W-:-:S07]  /*119e0*/  F2FP.BF16.F32.PACK_AB R8, RZ, R8 ;  /* 0x00000008ff08723e */ /* 0x000fce00000010ff */
[----:B------:R0:W-:Y:S01]  /*119f0*/  @P1 STG.E.U16 desc[UR36][R6.64+0x60], R8 ;  /* 0x0000600806001986 */ /* 0x0001e2000c101524 */
[----:B--2---:R-:W-:-:S05]  /*11a00*/  FMUL R9, R9, R2 ;  /* 0x0000000209097220 */ /* 0x004fca0000400000 */
[----:B0-----:R-:W-:-:S04]  /*11a10*/  F2FP.BF16.F32.PACK_AB R8, RZ, R9 ;  /* 0x00000009ff08723e */ /* 0x001fc800000010ff */
[----:B------:R-:W-:Y:S02]  /*11a20*/  PRMT R9, R8, 0x7610, R9 ;  /* 0x0000761008097816 */ /* 0x000fe40000000009 */
[----:B------:R-:W2:Y:S01]  /*11a30*/  LDL.LU R8, [R1+0x78] ;  /* 0x0000780001087983 */ /* 0x000ea20000300800 */
[C---:B------:R-:W-:Y:S01]  /*11a40*/  ISETP.GT.AND P4, PT, R0.reuse, 0x31, P2 ;  /* 0x000000310000780c */ /* 0x040fe20001784270 */
[-C--:B----4-:R-:W-:Y:S01]  /*11a50*/  FMUL R3, R3, R2.reuse ;  /* 0x0000000203037220 */ /* 0x090fe20000400000 */
[----:B------:R-:W-:Y:S01]  /*11a60*/  ISETP.GT.AND P5, PT, R0, 0x38, P3 ;  /* 0x000000380000780c */ /* 0x000fe20001fa4270 */
[----:B-----5:R-:W-:-:S03]  /*11a70*/  FMUL R10, R10, R2 ;  /* 0x000000020a0a7220 */ /* 0x020fc60000400000 */
[----:B------:R-:W-:Y:S02]  /*11a80*/  F2FP.BF16.F32.PACK_AB R3, RZ, R3 ;  /* 0x00000003ff03723e */ /* 0x000fe400000010ff */
[----:B------:R-:W-:-:S05]  /*11a90*/  ISETP.GT.AND P6, PT, R0, 0x39, P3 ;  /* 0x000000390000780c */ /* 0x000fca0001fc4270 */
[----:B------:R0:W-:Y:S04]  /*11aa0*/  @P4 STG.E.U16 desc[UR36][R6.64+0x62], R3 ;  /* 0x0000620306004986 */ /* 0x0001e8000c101524 */
[----:B------:R1:W-:Y:S01]  /*11ab0*/  @P5 STG.E.U16 desc[UR36][R4.64+0x70], R9 ;  /* 0x0000700904005986 */ /* 0x0003e2000c101524 */
[----:B0-----:R-:W-:-:S04]  /*11ac0*/  F2FP.BF16.F32.PACK_AB R3, RZ, R10 ;  /* 0x0000000aff03723e */ /* 0x001fc800000010ff */
[----:B------:R-:W-:Y:S01]  /*11ad0*/  PRMT R10, R3, 0x7610, R10 ;  /* 0x00007610030a7816 */ /* 0x000fe2000000000a */
[----:B-1----:R-:W3:Y:S04]  /*11ae0*/  LDL.LU R9, [R1+0x80] ;  /* 0x0000800001097983 */ /* 0x002ee80000300800 */
[----:B------:R0:W-:Y:S01]  /*11af0*/  @P6 STG.E.U16 desc[UR36][R4.64+0x72], R10 ;  /* 0x0000720a04006986 */ /* 0x0001e2000c101524 */
[----:B--2---:R-:W-:-:S05]  /*11b00*/  FMUL R8, R8, R2 ;  /* 0x0000000208087220 */ /* 0x004fca0000400000 */
[----:B------:R-:W-:Y:S02]  /*11b10*/  F2FP.BF16.F32.PACK_AB R3, RZ, R8 ;  /* 0x00000008ff03723e */ /* 0x000fe400000010ff */
[----:B------:R-:W2:Y:S02]  /*11b20*/  LDL.LU R8, [R1+0x7c] ;  /* 0x00007c0001087983 */ /* 0x000ea40000300800 */
[----:B0-----:R-:W-:Y:S02]  /*11b30*/  PRMT R10, R3, 0x7610, R10 ;  /* 0x00007610030a7816 */ /* 0x001fe4000000000a */
[----:B------:R-:W4:Y:S01]  /*11b40*/  LDL.LU R3, [R1+0x84] ;  /* 0x0000840001037983 */ /* 0x000f220000300800 */
[C---:B------:R-:W-:Y:S02]  /*11b50*/  ISETP.GT.AND P0, PT, R0.reuse, 0x38, P2 ;  /* 0x000000380000780c */ /* 0x040fe40001704270 */
[C---:B------:R-:W-:Y:S02]  /*11b60*/  ISETP.GT.AND P1, PT, R0.reuse, 0x39, P2 ;  /* 0x000000390000780c */ /* 0x040fe40001724270 */
[----:B------:R-:W-:-:S02]  /*11b70*/  ISETP.GT.AND P4, PT, R0, 0x40, P3 ;  /* 0x000000400000780c */ /* 0x000fc40001f84270 */
[----:B------:R-:W-:-:S07]  /*11b80*/  ISETP.GT.AND P5, PT, R0, 0x41, P3 ;  /* 0x000000410000780c */ /* 0x000fce0001fa4270 */
[----:B------:R0:W-:Y:S01]  /*11b90*/  @P0 STG.E.U16 desc[UR36][R6.64+0x70], R10 ;  /* 0x0000700a06000986 */ /* 0x0001e2000c101524 */
[----:B---3--:R-:W-:-:S05]  /*11ba0*/  FMUL R9, R9, R2 ;  /* 0x0000000209097220 */ /* 0x008fca0000400000 */
[----:B------:R-:W-:Y:S01]  /*11bb0*/  F2FP.BF16.F32.PACK_AB R9, RZ, R9 ;  /* 0x00000009ff09723e */ /* 0x000fe200000010ff */
[-C--:B--2---:R-:W-:Y:S01]  /*11bc0*/  FMUL R8, R8, R2.reuse ;  /* 0x0000000208087220 */ /* 0x084fe20000400000 */
[----:B----4-:R-:W-:-:S04]  /*11bd0*/  FMUL R3, R3, R2 ;  /* 0x0000000203037220 */ /* 0x010fc80000400000 */
[----:B------:R-:W-:-:S04]  /*11be0*/  F2FP.BF16.F32.PACK_AB R8, RZ, R8 ;  /* 0x00000008ff08723e */ /* 0x000fc800000010ff */
[----:B0-----:R-:W-:Y:S02]  /*11bf0*/  PRMT R10, R8, 0x7610, R10 ;  /* 0x00007610080a7816 */ /* 0x001fe4000000000a */
[----:B------:R-:W-:Y:S01]  /*11c00*/  F2FP.BF16.F32.PACK_AB R3, RZ, R3 ;  /* 0x00000003ff03723e */ /* 0x000fe200000010ff */
[----:B------:R-:W2:Y:S04]  /*11c10*/  LDL.LU R8, [R1+0x88] ;  /* 0x0000880001087983 */ /* 0x000ea80000300800 */
[----:B------:R-:W-:Y:S04]  /*11c20*/  @P1 STG.E.U16 desc[UR36][R6.64+0x72], R10 ;  /* 0x0000720a06001986 */ /* 0x000fe8000c101524 */
[----:B------:R0:W-:Y:S04]  /*11c30*/  @P4 STG.E.U16 desc[UR36][R4.64+0x80], R9 ;  /* 0x0000800904004986 */ /* 0x0001e8000c101524 */
[----:B------:R1:W-:Y:S04]  /*11c40*/  @P5 STG.E.U16 desc[UR36][R4.64+0x82], R3 ;  /* 0x0000820304005986 */ /* 0x0003e8000c101524 */
[----:B0-----:R-:W3:Y:S04]  /*11c50*/  LDL.LU R9, [R1+0x94] ;  /* 0x0000940001097983 */ /* 0x001ee80000300800 */
[----:B-1----:R-:W4:Y:S01]  /*11c60*/  LDL.LU R3, [R1+0x98] ;  /* 0x0000980001037983 */ /* 0x002f220000300800 */
[----:B------:R-:W-:Y:S01]  /*11c70*/  ISETP.GT.AND P0, PT, R0, 0x40, P2 ;  /* 0x000000400000780c */ /* 0x000fe20001704270 */
[----:B--2---:R-:W-:-:S05]  /*11c80*/  FMUL R8, R8, R2 ;  /* 0x0000000208087220 */ /* 0x004fca0000400000 */
[----:B------:R-:W-:-:S07]  /*11c90*/  F2FP.BF16.F32.PACK_AB R8, RZ, R8 ;  /* 0x00000008ff08723e */ /* 0x000fce00000010ff */
[----:B------:R0:W-:Y:S01]  /*11ca0*/  @P0 STG.E.U16 desc[UR36][R6.64+0x80], R8 ;  /* 0x0000800806000986 */ /* 0x0001e2000c101524 */
[----:B----4-:R-:W-:-:S05]  /*11cb0*/  FMUL R3, R3, R2 ;  /* 0x0000000203037220 */ /* 0x010fca0000400000 */
[----:B0-----:R-:W-:Y:S02]  /*11cc0*/  F2FP.BF16.F32.PACK_AB R8, RZ, R3 ;  /* 0x00000003ff08723e */ /* 0x001fe400000010ff */
[----:B------:R-:W2:Y:S02]  /*11cd0*/  LDL.LU R3, [R1+0x9c] ;  /* 0x00009c0001037983 */ /* 0x000ea40000300800 */
[----:B------:R-:W-:Y:S02]  /*11ce0*/  PRMT R13, R8, 0x7610, R13 ;  /* 0x00007610080d7816 */ /* 0x000fe4000000000d */
[----:B------:R-:W4:Y:S01]  /*11cf0*/  LDL.LU R8, [R1+0xa0] ;  /* 0x0000a00001087983 */ /* 0x000f220000300800 */
[C---:B------:R-:W-:Y:S01]  /*11d00*/  ISETP.GT.AND P1, PT, R0.reuse, 0x41, P2 ;  /* 0x000000410000780c */ /* 0x040fe20001724270 */
[-C--:B---3--:R-:W-:Y:S01]  /*11d10*/  FMUL R9, R9, R2.reuse ;  /* 0x0000000209097220 */ /* 0x088fe20000400000 */
[-C--:B------:R-:W-:Y:S01]  /*11d20*/  FMUL R11, R11, R2.reuse ;  /* 0x000000020b0b7220 */ /* 0x080fe20000400000 */
[----:B------:R-:W-:Y:S01]  /*11d30*/  ISETP.GT.AND P4, PT, R0, 0x48, P3 ;  /* 0x000000480000780c */ /* 0x000fe20001f84270 */
[----:B------:R-:W-:-:S02]  /*11d40*/  FMUL R12, R12, R2 ;  /* 0x000000020c0c7220 */ /* 0x000fc40000400000 */
[----:B------:R-:W-:Y:S02]  /*11d50*/  F2FP.BF16.F32.PACK_AB R9, RZ, R9 ;  /* 0x00000009ff09723e */ /* 0x000fe400000010ff */
[----:B------:R-:W-:Y:S02]  /*11d60*/  F2FP.BF16.F32.PACK_AB R11, RZ, R11 ;  /* 0x0000000bff0b723e */ /* 0x000fe400000010ff */
[----:B------:R-:W-:Y:S02]  /*11d70*/  F2FP.BF16.F32.PACK_AB R10, RZ, R12 ;  /* 0x0000000cff0a723e */ /* 0x000fe400000010ff */
[----:B------:R-:W-:Y:S02]  /*11d80*/  PRMT R12, R9, 0x7610, R12 ;  /* 0x00007610090c7816 */ /* 0x000fe4000000000c */
[C---:B------:R-:W-:Y:S01]  /*11d90*/  ISETP.GT.AND P5, PT, R0.reuse, 0x49, P3 ;  /* 0x000000490000780c */ /* 0x040fe20001fa4270 */
[----:B------:R-:W-:Y:S01]  /*11da0*/  @P1 STG.E.U16 desc[UR36][R6.64+0x82], R11 ;  /* 0x0000820b06001986 */ /* 0x000fe2000c101524 */
[----:B------:R-:W-:-:S02]  /*11db0*/  ISETP.GT.AND P0, PT, R0, 0x48, P2 ;  /* 0x000000480000780c */ /* 0x000fc40001704270 */
[C---:B------:R-:W-:Y:S01]  /*11dc0*/  ISETP.GT.AND P1, PT, R0.reuse, 0x49, P2 ;  /* 0x000000490000780c */ /* 0x040fe20001724270 */
[----:B------:R0:W-:Y:S01]  /*11dd0*/  @P4 STG.E.U16 desc[UR36][R4.64+0x90], R10 ;  /* 0x0000900a04004986 */ /* 0x0001e2000c101524 */
[----:B------:R-:W-:-:S07]  /*11de0*/  ISETP.GT.AND P4, PT, R0, 0x50, P3 ;  /* 0x000000500000780c */ /* 0x000fce0001f84270 */
[----:B------:R1:W-:Y:S01]  /*11df0*/  @P5 STG.E.U16 desc[UR36][R4.64+0x92], R12 ;  /* 0x0000920c04005986 */ /* 0x0003e2000c101524 */
[----:B------:R-:W-:-:S03]  /*11e00*/  ISETP.GT.AND P5, PT, R0, 0x51, P3 ;  /* 0x000000510000780c */ /* 0x000fc60001fa4270 */
[----:B------:R3:W-:Y:S01]  /*11e10*/  @P0 STG.E.U16 desc[UR36][R6.64+0x90], R13 ;  /* 0x0000900d06000986 */ /* 0x0007e2000c101524 */
[C---:B------:R-:W-:Y:S02]  /*11e20*/  ISETP.GT.AND P0, PT, R0.reuse, 0x51, P2 ;  /* 0x000000510000780c */ /* 0x040fe40001704270 */
[----:B------:R-:W-:Y:S01]  /*11e30*/  ISETP.GT.AND P6, PT, R0, 0x71, P3 ;  /* 0x000000710000780c */ /* 0x000fe20001fc4270 */
[----:B--2---:R-:W-:-:S05]  /*11e40*/  FMUL R3, R3, R2 ;  /* 0x0000000203037220 */ /* 0x004fca0000400000 */
[----:B------:R-:W-:Y:S01]  /*11e50*/  F2FP.BF16.F32.PACK_AB R9, RZ, R3 ;  /* 0x00000003ff09723e */ /* 0x000fe200000010ff */
[-C--:B----4-:R-:W-:Y:S01]  /*11e60*/  FMUL R3, R8, R2.reuse ;  /* 0x0000000208037220 */ /* 0x090fe20000400000 */
[----:B------:R-:W-:-:S04]  /*11e70*/  FMUL R8, R235, R2 ;  /* 0x00000002eb087220 */ /* 0x000fc80000400000 */
[----:B------:R-:W-:Y:S02]  /*11e80*/  F2FP.BF16.F32.PACK_AB R3, RZ, R3 ;  /* 0x00000003ff03723e */ /* 0x000fe400000010ff */
[----:B0-----:R-:W-:Y:S02]  /*11e90*/  PRMT R10, R9, 0x7610, R10 ;  /* 0x00007610090a7816 */ /* 0x001fe4000000000a */
[----:B------:R-:W-:Y:S01]  /*11ea0*/  PRMT R11, R3, 0x7610, R11 ;  /* 0x00007610030b7816 */ /* 0x000fe2000000000b */
[----:B------:R-:W-:Y:S01]  /*11eb0*/  FMUL R3, R233, R2 ;  /* 0x00000002e9037220 */ /* 0x000fe20000400000 */
[----:B------:R-:W-:Y:S01]  /*11ec0*/  F2FP.BF16.F32.PACK_AB R8, RZ, R8 ;  /* 0x00000008ff08723e */ /* 0x000fe200000010ff */
[----:B------:R-:W-:Y:S01]  /*11ed0*/  FMUL R9, R234, R2 ;  /* 0x00000002ea097220 */ /* 0x000fe20000400000 */
[----:B------:R0:W-:Y:S02]  /*11ee0*/  @P1 STG.E.U16 desc[UR36][R6.64+0x92], R10 ;  /* 0x0000920a06001986 */ /* 0x0001e4000c101524 */
[----:B-1----:R-:W-:-:S02]  /*11ef0*/  PRMT R12, R8, 0x7610, R12 ;  /* 0x00007610080c7816 */ /* 0x002fc4000000000c */
[----:B------:R-:W-:Y:S01]  /*11f00*/  F2FP.BF16.F32.PACK_AB R8, RZ, R3 ;  /* 0x00000003ff08723e */ /* 0x000fe200000010ff */
[-C--:B------:R-:W-:Y:S01]  /*11f10*/  FMUL R3, R232, R2.reuse ;  /* 0x00000002e8037220 */ /* 0x080fe20000400000 */
[C---:B------:R-:W-:Y:S02]  /*11f20*/  ISETP.GT.AND P1, PT, R0.reuse, 0x50, P2 ;  /* 0x000000500000780c */ /* 0x040fe40001724270 */
[----:B------:R-:W-:Y:S01]  /*11f30*/  F2FP.BF16.F32.PACK_AB R9, RZ, R9 ;  /* 0x00000009ff09723e */ /* 0x000fe200000010ff */
[----:B------:R1:W-:Y:S01]  /*11f40*/  @P4 STG.E.U16 desc[UR36][R4.64+0xa0], R11 ;  /* 0x0000a00b04004986 */ /* 0x0003e2000c101524 */
[----:B------:R-:W-:Y:S02]  /*11f50*/  ISETP.GT.AND P4, PT, R0, 0x58, P3 ;  /* 0x000000580000780c */ /* 0x000fe40001f84270 */
[----:B---3--:R-:W-:Y:S02]  /*11f60*/  PRMT R13, R9, 0x7610, R13 ;  /* 0x00007610090d7816 */ /* 0x008fe4000000000d */
[----:B------:R-:W-:Y:S01]  /*11f70*/  F2FP.BF16.F32.PACK_AB R9, RZ, R3 ;  /* 0x00000003ff09723e */ /* 0x000fe200000010ff */
[-C--:B------:R-:W-:Y:S01]  /*11f80*/  FMUL R3, R230, R2.reuse ;  /* 0x00000002e6037220 */ /* 0x080fe20000400000 */
[----:B------:R-:W-:Y:S01]  /*11f90*/  PRMT R14, R8, 0x7610, R14 ;  /* 0x00007610080e7816 */ /* 0x000fe2000000000e */
[----:B------:R-:W-:Y:S01]  /*11fa0*/  FMUL R8, R231, R2 ;  /* 0x00000002e7087220 */ /* 0x000fe20000400000 */
[----:B------:R2:W-:Y:S01]  /*11fb0*/  @P5 STG.E.U16 desc[UR36][R4.64+0xa2], R12 ;  /* 0x0000a20c04005986 */ /* 0x0005e2000c101524 */
[----:B------:R-:W-:-:S02]  /*11fc0*/  ISETP.GT.AND P5, PT, R0, 0x59, P3 ;  /* 0x000000590000780c */ /* 0x000fc40001fa4270 */
[----:B------:R-:W-:Y:S01]  /*11fd0*/  F2FP.BF16.F32.PACK_AB R3, RZ, R3 ;  /* 0x00000003ff03723e */ /* 0x000fe200000010ff */
[----:B------:R-:W-:Y:S01]  /*11fe0*/  @P1 STG.E.U16 desc[UR36][R6.64+0xa0], R13 ;  /* 0x0000a00d06001986 */ /* 0x000fe2000c101524 */
[----:B0-----:R-:W-:Y:S01]  /*11ff0*/  F2FP.BF16.F32.PACK_AB R10, RZ, R8 ;  /* 0x00000008ff0a723e */ /* 0x001fe200000010ff */
[-C--:B------:R-:W-:Y:S01]  /*12000*/  FMUL R8, R229, R2.reuse ;  /* 0x00000002e5087220 */ /* 0x080fe20000400000 */
[----:B-1----:R-:W-:Y:S01]  /*12010*/  PRMT R11, R3, 0x7610, R11 ;  /* 0x00007610030b7816 */ /* 0x002fe2000000000b */
[----:B------:R-:W-:Y:S01]  /*12020*/  @P0 STG.E.U16 desc[UR36][R6.64+0xa2], R14 ;  /* 0x0000a20e06000986 */ /* 0x000fe2000c101524 */
[----:B------:R-:W-:Y:S01]  /*12030*/  ISETP.GT.AND P0, PT, R0, 0x58, P2 ;  /* 0x000000580000780c */ /* 0x000fe20001704270 */
[----:B------:R-:W-:Y:S01]  /*12040*/  FMUL R3, R228, R2 ;  /* 0x00000002e4037220 */ /* 0x000fe20000400000 */
[C---:B------:R-:W-:Y:S01]  /*12050*/  ISETP.GT.AND P1, PT, R0.reuse, 0x59, P2 ;  /* 0x000000590000780c */ /* 0x040fe20001724270 */
[----:B------:R0:W-:Y:S01]  /*12060*/  @P4 STG.E.U16 desc[UR36][R4.64+0xb0], R9 ;  /* 0x0000b00904004986 */ /* 0x0001e2000c101524 */
[----:B------:R-:W-:-:S02]  /*12070*/  ISETP.GT.AND P4, PT, R0, 0x60, P3 ;  /* 0x000000600000780c */ /* 0x000fc40001f84270 */
[----:B------:R-:W-:Y:S01]  /*12080*/  F2FP.BF16.F32.PACK_AB R8, RZ, R8 ;  /* 0x00000008ff08723e */ /* 0x000fe200000010ff */
[----:B------:R1:W-:Y:S03]  /*12090*/  @P5 STG.E.U16 desc[UR36][R4.64+0xb2], R10 ;  /* 0x0000b20a04005986 */ /* 0x0003e6000c101524 */
[----:B--2---:R-:W-:Y:S02]  /*120a0*/  PRMT R12, R8, 0x7610, R12 ;  /* 0x00007610080c7816 */ /* 0x004fe4000000000c */
[----:B0-----:R-:W-:Y:S01]  /*120b0*/  F2FP.BF16.F32.PACK_AB R9, RZ, R3 ;  /* 0x00000003ff09723e */ /* 0x001fe200000010ff */
[-C--:B------:R-:W-:Y:S01]  /*120c0*/  FMUL R3, R227, R2.reuse ;  /* 0x00000002e3037220 */ /* 0x080fe20000400000 */
[-C--:B------:R-:W-:Y:S02]  /*120d0*/  FMUL R8, R226, R2.reuse ;  /* 0x00000002e2087220 */ /* 0x080fe40000400000 */
[----:B-1----:R-:W-:Y:S01]  /*120e0*/  PRMT R10, R9, 0x7610, R10 ;  /* 0x00007610090a7816 */ /* 0x002fe2000000000a */
[----:B------:R0:W-:Y:S01]  /*120f0*/  @P0 STG.E.U16 desc[UR36][R6.64+0xb0], R11 ;  /* 0x0000b00b06000986 */ /* 0x0001e2000c101524 */
[----:B------:R-:W-:Y:S01]  /*12100*/  F2FP.BF16.F32.PACK_AB R3, RZ, R3 ;  /* 0x00000003ff03723e */ /* 0x000fe200000010ff */
[----:B------:R-:W-:Y:S01]  /*12110*/  FMUL R9, R225, R2 ;  /* 0x00000002e1097220 */ /* 0x000fe20000400000 */
[C---:B------:R-:W-:Y:S01]  /*12120*/  ISETP.GT.AND P5, PT, R0.reuse, 0x61, P3 ;  /* 0x000000610000780c */ /* 0x040fe20001fa4270 */
[----:B------:R1:W-:Y:S01]  /*12130*/  @P1 STG.E.U16 desc[UR36][R6.64+0xb2], R12 ;  /* 0x0000b20c06001986 */ /* 0x0003e2000c101524 */
[----:B------:R-:W-:-:S03]  /*12140*/  ISETP.GT.AND P1, PT, R0, 0x60, P2 ;  /* 0x000000600000780c */ /* 0x000fc60001724270 */
[----:B------:R-:W-:Y:S01]  /*12150*/  @P4 STG.E.U16 desc[UR36][R4.64+0xc0], R10 ;  /* 0x0000c00a04004986 */ /* 0x000fe2000c101524 */
[----:B------:R-:W-:Y:S02]  /*12160*/  ISETP.GT.AND P4, PT, R0, 0x61, P2 ;  /* 0x000000610000780c */ /* 0x000fe40001784270 */
[----:B------:R-:W-:Y:S02]  /*12170*/  F2FP.BF16.F32.PACK_AB R8, RZ, R8 ;  /* 0x00000008ff08723e */ /* 0x000fe400000010ff */
[----:B0-----:R-:W-:Y:S01]  /*12180*/  PRMT R11, R3, 0x7610, R11 ;  /* 0x00007610030b7816 */ /* 0x001fe2000000000b */
[-C--:B------:R-:W-:Y:S01]  /*12190*/  FMUL R3, R224, R2.reuse ;  /* 0x00000002e0037220 */ /* 0x080fe20000400000 */
[----:B------:R-:W-:Y:S02]  /*121a0*/  F2FP.BF16.F32.PACK_AB R9, RZ, R9 ;  /* 0x00000009ff09723e */ /* 0x000fe400000010ff */
[----:B-1----:R-:W-:Y:S02]  /*121b0*/  PRMT R12, R8, 0x7610, R12 ;  /* 0x00007610080c7816 */ /* 0x002fe4000000000c */
[----:B------:R-:W-:Y:S01]  /*121c0*/  F2FP.BF16.F32.PACK_AB R8, RZ, R3 ;  /* 0x00000003ff08723e */ /* 0x000fe200000010ff */
[----:B------:R-:W-:Y:S01]  /*121d0*/  FMUL R3, R223, R2 ;  /* 0x00000002df037220 */ /* 0x000fe20000400000 */
[----:B------:R-:W-:Y:S01]  /*121e0*/  PRMT R13, R9, 0x7610, R13 ;  /* 0x00007610090d7816 */ /* 0x000fe2000000000d */
[----:B------:R0:W-:Y:S01]  /*121f0*/  @P5 STG.E.U16 desc[UR36][R4.64+0xc2], R11 ;  /* 0x0000c20b04005986 */ /* 0x0001e2000c101524 */
[----:B------:R-:W-:-:S02]  /*12200*/  ISETP.GT.AND P0, PT, R0, 0x68, P3 ;  /* 0x000000680000780c */ /* 0x000fc40001f04270 */
[----:B------:R-:W-:Y:S01]  /*12210*/  F2FP.BF16.F32.PACK_AB R9, RZ, R3 ;  /* 0x00000003ff09723e */ /* 0x000fe200000010ff */
[----:B------:R1:W-:Y:S01]  /*12220*/  @P1 STG.E.U16 desc[UR36][R6.64+0xc0], R12 ;  /* 0x0000c00c06001986 */ /* 0x0003e2000c101524 */
[----:B------:R-:W-:-:S03]  /*12230*/  FMUL R3, R221, R2 ;  /* 0x00000002dd037220 */ /* 0x000fc60000400000 */
[----:B------:R-:W-:Y:S01]  /*12240*/  @P4 STG.E.U16 desc[UR36][R6.64+0xc2], R13 ;  /* 0x0000c20d06004986 */ /* 0x000fe2000c101524 */
[----:B------:R-:W-:Y:S02]  /*12250*/  ISETP.GT.AND P4, PT, R0, 0x69, P3 ;  /* 0x000000690000780c */ /* 0x000fe40001f84270 */
[----:B------:R-:W-:Y:S01]  /*12260*/  PRMT R14, R8, 0x7610, R14 ;  /* 0x00007610080e7816 */ /* 0x000fe2000000000e */
[-C--:B------:R-:W-:Y:S01]  /*12270*/  FMUL R8, R222, R2.reuse ;  /* 0x00000002de087220 */ /* 0x080fe20000400000 */
[----:B------:R-:W-:Y:S02]  /*12280*/  F2FP.BF16.F32.PACK_AB R3, RZ, R3 ;  /* 0x00000003ff03723e */ /* 0x000fe400000010ff */
[----:B------:R-:W-:Y:S01]  /*12290*/  ISETP.GT.AND P1, PT, R0, 0x68, P2 ;  /* 0x000000680000780c */ /* 0x000fe20001724270 */
[----:B------:R-:W-:Y:S01]  /*122a0*/  @P0 STG.E.U16 desc[UR36][R4.64+0xd0], R14 ;  /* 0x0000d00e04000986 */ /* 0x000fe2000c101524 */
[----:B0-----:R-:W-:Y:S01]  /*122b0*/  PRMT R11, R3, 0x7610, R11 ;  /* 0x00007610030b7816 */ /* 0x001fe2000000000b */
[----:B------:R-:W-:Y:S01]  /*122c0*/  FMUL R3, R219, R2 ;  /* 0x00000002db037220 */ /* 0x000fe20000400000 */
[----:B------:R-:W-:Y:S01]  /*122d0*/  F2FP.BF16.F32.PACK_AB R10, RZ, R8 ;  /* 0x00000008ff0a723e */ /* 0x000fe200000010ff */
[----:B------:R-:W-:Y:S01]  /*122e0*/  FMUL R8, R220, R2 ;  /* 0x00000002dc087220 */ /* 0x000fe20000400000 */
[C---:B------:R-:W-:Y:S01]  /*122f0*/  ISETP.GT.AND P0, PT, R0.reuse, 0x69, P2 ;  /* 0x000000690000780c */ /* 0x040fe20001704270 */
[----:B------:R0:W-:Y:S01]  /*12300*/  @P4 STG.E.U16 desc[UR36][R4.64+0xd2], R9 ;  /* 0x0000d20904004986 */ /* 0x0001e2000c101524 */
[----:B------:R-:W-:-:S02]  /*12310*/  ISETP.GT.AND P5, PT, R0, 0x70, P3 ;  /* 0x000000700000780c */ /* 0x000fc40001fa4270 */
[----:B------:R-:W-:-:S04]  /*12320*/  F2FP.BF16.F32.PACK_AB R8, RZ, R8 ;  /* 0x00000008ff08723e */ /* 0x000fc800000010ff */
[----:B-1----:R-:W-:Y:S02]  /*12330*/  PRMT R12, R8, 0x7610, R12 ;  /* 0x00007610080c7816 */ /* 0x002fe4000000000c */
[----:B0-----:R-:W-:Y:S01]  /*12340*/  F2FP.BF16.F32.PACK_AB R9, RZ, R3 ;  /* 0x00000003ff09723e */ /* 0x001fe200000010ff */
[-C--:B------:R-:W-:Y:S01]  /*12350*/  FMUL R3, R218, R2.reuse ;  /* 0x00000002da037220 */ /* 0x080fe20000400000 */
[----:B------:R-:W-:Y:S01]  /*12360*/  FMUL R8, R217, R2 ;  /* 0x00000002d9087220 */ /* 0x000fe20000400000 */
[----:B------:R0:W-:Y:S03]  /*12370*/  @P1 STG.E.U16 desc[UR36][R6.64+0xd0], R10 ;  /* 0x0000d00a06001986 */ /* 0x0001e6000c101524 */
[----:B------:R-:W-:Y:S01]  /*12380*/  F2FP.BF16.F32.PACK_AB R3, RZ, R3 ;  /* 0x00000003ff03723e */ /* 0x000fe200000010ff */
[----:B------:R1:W-:Y:S01]  /*12390*/  @P0 STG.E.U16 desc[UR36][R6.64+0xd2], R11 ;  /* 0x0000d20b06000986 */ /* 0x0003e2000c101524 */
[----:B------:R-:W-:-:S02]  /*123a0*/  ISETP.GT.AND P1, PT, R0, 0x70, P2 ;  /* 0x000000700000780c */ /* 0x000fc40001724270 */
[----:B------:R-:W-:Y:S01]  /*123b0*/  F2FP.BF16.F32.PACK_AB R8, RZ, R8 ;  /* 0x00000008ff08723e */ /* 0x000fe200000010ff */
[----:B------:R2:W-:Y:S01]  /*123c0*/  @P5 STG.E.U16 desc[UR36][R4.64+0xe0], R12 ;  /* 0x0000e00c04005986 */ /* 0x0005e2000c101524 */
[----:B0-----:R-:W-:Y:S01]  /*123d0*/  PRMT R10, R9, 0x7610, R10 ;  /* 0x00007610090a7816 */ /* 0x001fe2000000000a */
[-C--:B------:R-:W-:Y:S01]  /*123e0*/  FMUL R9, R216, R2.reuse ;  /* 0x00000002d8097220 */ /* 0x080fe20000400000 */
[----:B-1----:R-:W-:Y:S01]  /*123f0*/  PRMT R11, R3, 0x7610, R11 ;  /* 0x00007610030b7816 */ /* 0x002fe2000000000b */
[----:B------:R-:W-:-:S03]  /*12400*/  FMUL R3, R215, R2 ;  /* 0x00000002d7037220 */ /* 0x000fc60000400000 */
[----:B------:R-:W-:Y:S02]  /*12410*/  F2FP.BF16.F32.PACK_AB R9, RZ, R9 ;  /* 0x00000009ff09723e */ /* 0x000fe400000010ff */
[----:B--2---:R-:W-:Y:S02]  /*12420*/  PRMT R12, R8, 0x7610, R12 ;  /* 0x00007610080c7816 */ /* 0x004fe4000000000c */
[----:B------:R-:W-:Y:S01]  /*12430*/  F2FP.BF16.F32.PACK_AB R8, RZ, R3 ;  /* 0x00000003ff08723e */ /* 0x000fe200000010ff */
[----:B------:R-:W-:Y:S01]  /*12440*/  FMUL R3, R214, R2 ;  /* 0x00000002d6037220 */ /* 0x000fe20000400000 */
[C---:B------:R-:W-:Y:S02]  /*12450*/  ISETP.GT.AND P4, PT, R0.reuse, 0x71, P2 ;  /* 0x000000710000780c */ /* 0x040fe40001784270 */
[----:B------:R-:W-:Y:S01]  /*12460*/  ISETP.GT.AND P5, PT, R0, 0x78, P3 ;  /* 0x000000780000780c */ /* 0x000fe20001fa4270 */
[----:B------:R0:W-:Y:S01]  /*12470*/  @P6 STG.E.U16 desc[UR36][R4.64+0xe2], R10 ;  /* 0x0000e20a04006986 */ /* 0x0001e2000c101524 */
[----:B------:R-:W-:-:S02]  /*12480*/  PRMT R13, R9, 0x7610, R13 ;  /* 0x00007610090d7816 */ /* 0x000fc4000000000d */
[----:B------:R-:W-:Y:S01]  /*12490*/  F2FP.BF16.F32.PACK_AB R9, RZ, R3 ;  /* 0x00000003ff09723e */ /* 0x000fe200000010ff */
[----:B------:R1:W-:Y:S01]  /*124a0*/  @P1 STG.E.U16 desc[UR36][R6.64+0xe0], R11 ;  /* 0x0000e00b06001986 */ /* 0x0003e2000c101524 */
[----:B------:R-:W-:Y:S01]  /*124b0*/  ISETP.GT.AND P0, PT, R0, 0x79, P3 ;  /* 0x000000790000780c */ /* 0x000fe20001f04270 */
[-C--:B------:R-:W-:Y:S01]  /*124c0*/  FMUL R3, R212, R2.reuse ;  /* 0x00000002d4037220 */ /* 0x080fe20000400000 */
[----:B------:R-:W-:Y:S02]  /*124d0*/  ISETP.GT.AND P1, PT, R0, 0x78, P2 ;  /* 0x000000780000780c */ /* 0x000fe40001724270 */
[----:B------:R-:W-:Y:S01]  /*124e0*/  PRMT R14, R8, 0x7610, R14 ;  /* 0x00007610080e7816 */ /* 0x000fe2000000000e */
[----:B------:R-:W-:Y:S01]  /*124f0*/  FMUL R8, R213, R2 ;  /* 0x00000002d5087220 */ /* 0x000fe20000400000 */
[----:B------:R-:W-:Y:S01]  /*12500*/  F2FP.BF16.F32.PACK_AB R3, RZ, R3 ;  /* 0x00000003ff03723e */ /* 0x000fe200000010ff */
[----:B------:R2:W-:Y:S01]  /*12510*/  @P4 STG.E.U16 desc[UR36][R6.64+0xe2], R12 ;  /* 0x0000e20c06004986 */ /* 0x0005e2000c101524 */
[----:B------:R-:W-:-:S02]  /*12520*/  ISETP.GT.AND P4, PT, R0, 0x79, P2 ;  /* 0x000000790000780c */ /* 0x000fc40001784270 */
[----:B0-----:R-:W-:Y:S01]  /*12530*/  F2FP.BF16.F32.PACK_AB R10, RZ, R8 ;  /* 0x00000008ff0a723e */ /* 0x001fe200000010ff */
[----:B------:R-:W-:Y:S01]  /*12540*/  @P5 STG.E.U16 desc[UR36][R4.64+0xf0], R13 ;  /* 0x0000f00d04005986 */ /* 0x000fe2000c101524 */
[----:B-1----:R-:W-:Y:S01]  /*12550*/  PRMT R11, R3, 0x7610, R11 ;  /* 0x00007610030b7816 */ /* 0x002fe2000000000b */
[-C--:B------:R-:W-:Y:S01]  /*12560*/  FMUL R3, R210, R2.reuse ;  /* 0x00000002d2037220 */ /* 0x080fe20000400000 */
[----:B------:R-:W-:Y:S01]  /*12570*/  FMUL R8, R211, R2 ;  /* 0x00000002d3087220 */ /* 0x000fe20000400000 */
[C---:B------:R-:W-:Y:S01]  /*12580*/  ISETP.GT.AND P5, PT, R0.reuse, 0x80, P3 ;  /* 0x000000800000780c */ /* 0x040fe20001fa4270 */
[----:B------:R-:W-:Y:S01]  /*12590*/  @P0 STG.E.U16 desc[UR36][R4.64+0xf2], R14 ;  /* 0x0000f20e04000986 */ /* 0x000fe2000c101524 */
[----:B------:R-:W-:-:S03]  /*125a0*/  ISETP.GT.AND P6, PT, R0, 0x81, P3 ;  /* 0x000000810000780c */ /* 0x000fc60001fc4270 */
[----:B------:R0:W-:Y:S01]  /*125b0*/  @P1 STG.E.U16 desc[UR36][R6.64+0xf0], R9 ;  /* 0x0000f00906001986 */ /* 0x0001e2000c101524 */
[----:B------:R-:W-:-:S04]  /*125c0*/  F2FP.BF16.F32.PACK_AB R8, RZ, R8 ;  /* 0x00000008ff08723e */ /* 0x000fc800000010ff */
[----:B--2---:R-:W-:Y:S01]  /*125d0*/  PRMT R12, R8, 0x7610, R12 ;  /* 0x00007610080c7816 */ /* 0x004fe2000000000c */
[-C--:B------:R-:W-:Y:S01]  /*125e0*/  FMUL R8, R208, R2.reuse ;  /* 0x00000002d0087220 */ /* 0x080fe20000400000 */
[----:B0-----:R-:W-:Y:S01]  /*125f0*/  F2FP.BF16.F32.PACK_AB R9, RZ, R3 ;  /* 0x00000003ff09723e */ /* 0x001fe200000010ff */
[----:B------:R-:W-:Y:S01]  /*12600*/  FMUL R3, R209, R2 ;  /* 0x00000002d1037220 */ /* 0x000fe20000400000 */
[----:B------:R0:W-:Y:S01]  /*12610*/  @P4 STG.E.U16 desc[UR36][R6.64+0xf2], R10 ;  /* 0x0000f20a06004986 */ /* 0x0001e2000c101524 */
[----:B------:R-:W-:-:S03]  /*12620*/  ISETP.GT.AND P0, PT, R0, 0x80, P2 ;  /* 0x000000800000780c */ /* 0x000fc60001704270 */
[----:B------:R-:W-:Y:S01]  /*12630*/  F2FP.BF16.F32.PACK_AB R3, RZ, R3 ;  /* 0x00000003ff03723e */ /* 0x000fe200000010ff */
[----:B------:R1:W-:Y:S01]  /*12640*/  @P5 STG.E.U16 desc[UR36][R4.64+0x100], R11 ;  /* 0x0001000b04005986 */ /* 0x0003e2000c101524 */
[----:B------:R-:W-:Y:S02]  /*12650*/  ISETP.GT.AND P1, PT, R0, 0x81, P2 ;  /* 0x000000810000780c */ /* 0x000fe40001724270 */
[----:B------:R-:W-:Y:S01]  /*12660*/  F2FP.BF16.F32.PACK_AB R8, RZ, R8 ;  /* 0x00000008ff08723e */ /* 0x000fe200000010ff */
[----:B------:R2:W-:Y:S01]  /*12670*/  @P6 STG.E.U16 desc[UR36][R4.64+0x102], R12 ;  /* 0x0001020c04006986 */ /* 0x0005e2000c101524 */
[----:B0-----:R-:W-:Y:S01]  /*12680*/  PRMT R10, R9, 0x7610, R10 ;  /* 0x00007610090a7816 */ /* 0x001fe2000000000a */
[-C--:B------:R-:W-:Y:S01]  /*12690*/  FMUL R9, R207, R2.reuse ;  /* 0x00000002cf097220 */ /* 0x080fe20000400000 */
[----:B-1----:R-:W-:Y:S01]  /*126a0*/  PRMT R11, R3, 0x7610, R11 ;  /* 0x00007610030b7816 */ /* 0x002fe2000000000b */
[----:B------:R-:W-:Y:S01]  /*126b0*/  FMUL R3, R206, R2 ;  /* 0x00000002ce037220 */ /* 0x000fe20000400000 */
[----:B------:R-:W-:-:S02]  /*126c0*/  ISETP.GT.AND P4, PT, R0, 0x88, P3 ;  /* 0x000000880000780c */ /* 0x000fc40001f84270 */
[----:B--2---:R-:W-:Y:S02]  /*126d0*/  PRMT R12, R8, 0x7610, R12 ;  /* 0x00007610080c7816 */ /* 0x004fe4000000000c */
[----:B------:R-:W-:Y:S01]  /*126e0*/  F2FP.BF16.F32.PACK_AB R8, RZ, R3 ;  /* 0x00000003ff08723e */ /* 0x000fe200000010ff */
[-C--:B------:R-:W-:Y:S01]  /*126f0*/  FMUL R3, R205, R2.reuse ;  /* 0x00000002cd037220 */ /* 0x080fe20000400000 */
[----:B------:R-:W-:Y:S02]  /*12700*/  F2FP.BF16.F32.PACK_AB R9, RZ, R9 ;  /* 0x00000009ff09723e */ /* 0x000fe400000010ff */
[C---:B------:R-:W-:Y:S01]  /*12710*/  ISETP.GT.AND P5, PT, R0.reuse, 0x89, P3 ;  /* 0x000000890000780c */ /* 0x040fe20001fa4270 */
[----:B------:R0:W-:Y:S01]  /*12720*/  @P0 STG.E.U16 desc[UR36][R6.64+0x100], R10 ;  /* 0x0001000a06000986 */ /* 0x0001e2000c101524 */
[----:B------:R-:W-:Y:S02]  /*12730*/  PRMT R13, R9, 0x7610, R13 ;  /* 0x00007610090d7816 */ /* 0x000fe4000000000d */
[----:B------:R-:W-:Y:S01]  /*12740*/  F2FP.BF16.F32.PACK_AB R9, RZ, R3 ;  /* 0x00000003ff09723e */ /* 0x000fe200000010ff */
[----:B------:R1:W-:Y:S01]  /*12750*/  @P1 STG.E.U16 desc[UR36][R6.64+0x102], R11 ;  /* 0x0001020b06001986 */ /* 0x0003e2000c101524 */
[C---:B------:R-:W-:Y:S01]  /*12760*/  ISETP.GT.AND P0, PT, R0.reuse, 0x88, P2 ;  /* 0x000000880000780c */ /* 0x040fe20001704270 */
[----:B------:R-:W-:Y:S01]  /*12770*/  FMUL R3, R203, R2 ;  /* 0x00000002cb037220 */ /* 0x000fe20000400000 */
[----:B------:R-:W-:-:S02]  /*12780*/  ISETP.GT.AND P1, PT, R0, 0x89, P2 ;  /* 0x000000890000780c */ /* 0x000fc40001724270 */
[----:B------:R-:W-:Y:S01]  /*12790*/  PRMT R14, R8, 0x7610, R14 ;  /* 0x00007610080e7816 */ /* 0x000fe2000000000e */
[----:B------:R-:W-:Y:S01]  /*127a0*/  FMUL R8, R204, R2 ;  /* 0x00000002cc087220 */ /* 0x000fe20000400000 */
[----:B------:R-:W-:Y:S01]  /*127b0*/  F2FP.BF16.F32.PACK_AB R3, RZ, R3 ;  /* 0x00000003ff03723e */ /* 0x000fe200000010ff */
[----:B------:R2:W-:Y:S01]  /*127c0*/  @P4 STG.E.U16 desc[UR36][R4.64+0x110], R12 ;  /* 0x0001100c04004986 */ /* 0x0005e2000c101524 */
[----:B------:R-:W-:Y:S02]  /*127d0*/  ISETP.GT.AND P4, PT, R0, 0x90, P3 ;  /* 0x000000900000780c */ /* 0x000fe40001f84270 */
        /* <DEDUP_REMOVED lines=9> */
[----:B------:R-:W-:Y:S02]  /*12870*/  F2FP.BF16.F32.PACK_AB R8, RZ, R8 ;  /* 0x00000008ff08723e */ /* 0x000fe400000010ff */
[----:B------:R-:W-:Y:S01]  /*12880*/  ISETP.GT.AND P1, PT, R0, 0x91, P2 ;  /* 0x000000910000780c */ /* 0x000fe20001724270 */
[----:B------:R1:W-:Y:S01]  /*12890*/  @P4 STG.E.U16 desc[UR36][R4.64+0x120], R10 ;  /* 0x0001200a04004986 */ /* 0x0003e2000c101524 */
[----:B--2---:R-:W-:Y:S01]  /*128a0*/  PRMT R12, R8, 0x7610, R12 ;  /* 0x00007610080c7816 */ /* 0x004fe2000000000c */
[-C--:B------:R-:W-:Y:S01]  /*128b0*/  FMUL R8, R199, R2.reuse ;  /* 0x00000002c7087220 */ /* 0x080fe20000400000 */
[----:B0-----:R-:W-:Y:S01]  /*128c0*/  F2FP.BF16.F32.PACK_AB R9, RZ, R3 ;  /* 0x00000003ff09723e */ /* 0x001fe200000010ff */
[----:B------:R-:W-:Y:S01]  /*128d0*/  FMUL R3, R200, R2 ;  /* 0x00000002c8037220 */ /* 0x000fe20000400000 */
[----:B------:R-:W-:Y:S01]  /*128e0*/  ISETP.GT.AND P4, PT, R0, 0x98, P3 ;  /* 0x000000980000780c */ /* 0x000fe20001f84270 */
[----:B------:R0:W-:Y:S03]  /*128f0*/  @P5 STG.E.U16 desc[UR36][R4.64+0x122], R11 ;  /* 0x0001220b04005986 */ /* 0x0001e6000c101524 */
[----:B------:R-:W-:-:S02]  /*12900*/  F2FP.BF16.F32.PACK_AB R3, RZ, R3 ;  /* 0x00000003ff03723e */ /* 0x000fc400000010ff */
[----:B-1----:R-:W-:Y:S01]  /*12910*/  PRMT R10, R9, 0x7610, R10 ;  /* 0x00007610090a7816 */ /* 0x002fe2000000000a */
[----:B------:R-:W-:Y:S01]  /*12920*/  FMUL R9, R198, R2 ;  /* 0x00000002c6097220 */ /* 0x000fe20000400000 */
[----:B------:R-:W-:Y:S01]  /*12930*/  F2FP.BF16.F32.PACK_AB R8, RZ, R8 ;  /* 0x00000008ff08723e */ /* 0x000fe200000010ff */
[----:B------:R1:W-:Y:S01]  /*12940*/  @P0 STG.E.U16 desc[UR36][R6.64+0x120], R12 ;  /* 0x0001200c06000986 */ /* 0x0003e2000c101524 */
[----:B0-----:R-:W-:Y:S01]  /*12950*/  PRMT R11, R3, 0x7610, R11 ;  /* 0x00007610030b7816 */ /* 0x001fe2000000000b */
[----:B------:R-:W-:Y:S01]  /*12960*/  FMUL R3, R197, R2 ;  /* 0x00000002c5037220 */ /* 0x000fe20000400000 */
[C---:B------:R-:W-:Y:S01]  /*12970*/  ISETP.GT.AND P5, PT, R0.reuse, 0x99, P3 ;  /* 0x000000990000780c */ /* 0x040fe20001fa4270 */
[----:B------:R0:W-:Y:S01]  /*12980*/  @P1 STG.E.U16 desc[UR36][R6.64+0x122], R10 ;  /* 0x0001220a06001986 */ /* 0x0001e2000c101524 */
[----:B------:R-:W-:Y:S02]  /*12990*/  ISETP.GT.AND P1, PT, R0, 0x98, P2 ;  /* 0x000000980000780c */ /* 0x000fe40001724270 */
[----:B------:R-:W-:-:S02]  /*129a0*/  F2FP.BF16.F32.PACK_AB R9, RZ, R9 ;  /* 0x00000009ff09723e */ /* 0x000fc400000010ff */
[----:B-1----:R-:W-:Y:S02]  /*129b0*/  PRMT R12, R8, 0x7610, R12 ;  /* 0x00007610080c7816 */ /* 0x002fe4000000000c */
[----:B------:R-:W-:Y:S01]  /*129c0*/  F2FP.BF16.F32.PACK_AB R8, RZ, R3 ;  /* 0x00000003ff08723e */ /* 0x000fe200000010ff */
[-C--:B------:R-:W-:Y:S01]  /*129d0*/  FMUL R3, R196, R2.reuse ;  /* 0x00000002c4037220 */ /* 0x080fe20000400000 */
[C---:B------:R-:W-:Y:S01]  /*129e0*/  ISETP.GT.AND P0, PT, R0.reuse, 0x99, P2 ;  /* 0x000000990000780c */ /* 0x040fe20001704270 */
[----:B------:R1:W-:Y:S01]  /*129f0*/  @P4 STG.E.U16 desc[UR36][R4.64+0x130], R11 ;  /* 0x0001300b04004986 */ /* 0x0003e2000c101524 */
[----:B------:R-:W-:Y:S02]  /*12a00*/  ISETP.GT.AND P4, PT, R0, 0xa0, P3 ;  /* 0x000000a00000780c */ /* 0x000fe40001f84270 */
[----:B------:R-:W-:Y:S02]  /*12a10*/  PRMT R13, R9, 0x7610, R13 ;  /* 0x00007610090d7816 */ /* 0x000fe4000000000d */
        /* <DEDUP_REMOVED lines=68> */
[----:B------:R-:W-:Y:S02]  /*12e60*/  ISETP.GT.AND P1, PT, R0, 0xb8, P2 ;  /* 0x000000b80000780c */ /* 0x000fe40001724270 */
[----:B------:R-:W-:Y:S02]  /*12e70*/  F2FP.BF16.F32.PACK_AB R8, RZ, R8 ;  /* 0x00000008ff08723e */ /* 0x000fe400000010ff */
[----:B0-----:R-:W-:Y:S01]  /*12e80*/  PRMT R10, R9, 0x7610, R10 ;  /* 0x00007610090a7816 */ /* 0x001fe2000000000a */
[-C--:B------:R-:W-:Y:S01]  /*12e90*/  FMUL R9, R180, R2.reuse ;  /* 0x00000002b4097220 */ /* 0x080fe20000400000 */
[----:B-1----:R-:W-:Y:S01]  /*12ea0*/  PRMT R11, R3, 0x7610, R11 ;  /* 0x00007610030b7816 */ /* 0x002fe2000000000b */
[----:B------:R-:W-:Y:S01]  /*12eb0*/  FMUL R3, R179, R2 ;  /* 0x00000002b3037220 */ /* 0x000fe20000400000 */
[----:B------:R0:W-:Y:S02]  /*12ec0*/  @P5 STG.E.U16 desc[UR36][R4.64+0x170], R12 ;  /* 0x0001700c04005986 */ /* 0x0001e4000c101524 */
[----:B------:R-:W-:-:S02]  /*12ed0*/  F2FP.BF16.F32.PACK_AB R9, RZ, R9 ;  /* 0x00000009ff09723e */ /* 0x000fc400000010ff */
[C---:B------:R-:W-:Y:S02]  /*12ee0*/  ISETP.GT.AND P4, PT, R0.reuse, 0xb9, P2 ;  /* 0x000000b90000780c */ /* 0x040fe40001784270 */
[----:B------:R-:W-:Y:S02]  /*12ef0*/  ISETP.GT.AND P5, PT, R0, 0xc0, P3 ;  /* 0x000000c00000780c */ /* 0x000fe40001fa4270 */
[----:B0-----:R-:W-:Y:S02]  /*12f00*/  PRMT R12, R8, 0x7610, R12 ;  /* 0x00007610080c7816 */ /* 0x001fe4000000000c */
[----:B------:R-:W-:Y:S01]  /*12f10*/  F2FP.BF16.F32.PACK_AB R8, RZ, R3 ;  /* 0x00000003ff08723e */ /* 0x000fe200000010ff */
[----:B------:R-:W-:Y:S01]  /*12f20*/  FMUL R3, R178, R2 ;  /* 0x00000002b2037220 */ /* 0x000fe20000400000 */
[----:B------:R-:W-:Y:S01]  /*12f30*/  PRMT R13, R9, 0x7610, R13 ;  /* 0x00007610090d7816 */ /* 0x000fe2000000000d */
[----:B------:R0:W-:Y:S01]  /*12f40*/  @P6 STG.E.U16 desc[UR36][R4.64+0x172], R10 ;  /* 0x0001720a04006986 */ /* 0x0001e2000c101524 */
[----:B------:R-:W-:-:S02]  /*12f50*/  ISETP.GT.AND P0, PT, R0, 0xc1, P3 ;  /* 0x000000c10000780c */ /* 0x000fc40001f04270 */
[----:B------:R-:W-:Y:S01]  /*12f60*/  F2FP.BF16.F32.PACK_AB R9, RZ, R3 ;  /* 0x00000003ff09723e */ /* 0x000fe200000010ff */
[----:B------:R1:W-:Y:S01]  /*12f70*/  @P1 STG.E.U16 desc[UR36][R6.64+0x170], R11 ;  /* 0x0001700b06001986 */ /* 0x0003e2000c101524 */
[-C--:B------:R-:W-:Y:S01]  /*12f80*/  FMUL R3, R176, R2.reuse ;  /* 0x00000002b0037220 */ /* 0x080fe20000400000 */
[----:B------:R-:W-:Y:S02]  /*12f90*/  ISETP.GT.AND P1, PT, R0, 0xc0, P2 ;  /* 0x000000c00000780c */ /* 0x000fe40001724270 */
        /* <DEDUP_REMOVED lines=40> */
[C---:B------:R-:W-:Y:S01]  /*13220*/  ISETP.GT.AND P0, PT, R0.reuse, 0xd0, P2 ;  /* 0x000000d00000780c */ /* 0x040fe20001704270 */
        /* <DEDUP_REMOVED lines=11> */
[----:B------:R-:W-:Y:S01]  /*132e0*/  ISETP.GT.AND P5, PT, R0, 0xd9, P3 ;  /* 0x000000d90000780c */ /* 0x000fe20001fa4270 */
[----:B------:R-:W-:Y:S01]  /*132f0*/  FMUL R8, R166, R2 ;  /* 0x00000002a6087220 */ /* 0x000fe20000400000 */
[----:B------:R-:W-:Y:S01]  /*13300*/  @P0 STG.E.U16 desc[UR36][R6.64+0x1a0], R14 ;  /* 0x0001a00e06000986 */ /* 0x000fe2000c101524 */
[----:B------:R-:W-:-:S03]  /*13310*/  ISETP.GT.AND P0, PT, R0, 0xd8, P2 ;  /* 0x000000d80000780c */ /* 0x000fc60001704270 */
[----:B------:R0:W-:Y:S01]  /*13320*/  @P1 STG.E.U16 desc[UR36][R6.64+0x1a2], R9 ;  /* 0x0001a20906001986 */ /* 0x0001e2000c101524 */
[----:B------:R-:W-:Y:S02]  /*13330*/  F2FP.BF16.F32.PACK_AB R8, RZ, R8 ;  /* 0x00000008ff08723e */ /* 0x000fe400000010ff */
[----:B------:R-:W-:Y:S02]  /*13340*/  ISETP.GT.AND P1, PT, R0, 0xd9, P2 ;  /* 0x000000d90000780c */ /* 0x000fe40001724270 */
        /* <DEDUP_REMOVED lines=16> */
[----:B------:R1:W-:Y:S01]  /*13450*/  @P1 STG.E.U16 desc[UR36][R6.64+0x1b2], R10 ;  /* 0x0001b20a06001986 */ /* 0x0003e2000c101524 */
[----:B------:R-:W-:Y:S02]  /*13460*/  ISETP.GT.AND P1, PT, R0, 0xe0, P2 ;  /* 0x000000e00000780c */ /* 0x000fe40001724270 */
[----:B0-----:R-:W-:Y:S02]  /*13470*/  PRMT R12, R8, 0x7610, R12 ;  /* 0x00007610080c7816 */ /* 0x001fe4000000000c */
[----:B------:R-:W-:Y:S01]  /*13480*/  F2FP.BF16.F32.PACK_AB R8, RZ, R3 ;  /* 0x00000003ff08723e */ /* 0x000fe200000010ff */
[-C--:B------:R-:W-:Y:S01]  /*13490*/  FMUL R3, R160, R2.reuse ;  /* 0x00000002a0037220 */ /* 0x080fe20000400000 */
[----:B------:R-:W-:Y:S01]  /*134a0*/  ISETP.GT.AND P0, PT, R0, 0xe1, P2 ;  /* 0x000000e10000780c */ /* 0x000fe20001704270 */
[----:B------:R0:W-:Y:S01]  /*134b0*/  @P4 STG.E.U16 desc[UR36][R4.64+0x1c0], R11 ;  /* 0x0001c00b04004986 */ /* 0x0001e2000c101524 */
[----:B-1----:R-:W-:Y:S02]  /*134c0*/  PRMT R10, R9, 0x7610, R10 ;  /* 0x00007610090a7816 */ /* 0x002fe4000000000a */
[----:B------:R-:W-:Y:S01]  /*134d0*/  PRMT R13, R8, 0x7610, R13 ;  /* 0x00007610080d7816 */ /* 0x000fe2000000000d */
[----:B------:R-:W-:Y:S01]  /*134e0*/  @P5 STG.E.U16 desc[UR36][R4.64+0x1c2], R12 ;  /* 0x0001c20c04005986 */ /* 0x000fe2000c101524 */
[----:B------:R-:W-:Y:S01]  /*134f0*/  FMUL R8, R159, R2 ;  /* 0x000000029f087220 */ /* 0x000fe20000400000 */
[----:B------:R-:W-:-:S02]  /*13500*/  ISETP.GT.AND P4, PT, R0, 0xe8, P3 ;  /* 0x000000e80000780c */ /* 0x000fc40001f84270 */
[----:B------:R-:W-:Y:S01]  /*13510*/  F2FP.BF16.F32.PACK_AB R9, RZ, R3 ;  /* 0x00000003ff09723e */ /* 0x000fe200000010ff */
[----:B------:R-:W-:Y:S01]  /*13520*/  FMUL R3, R158, R2 ;  /* 0x000000029e037220 */ /* 0x000fe20000400000 */
[C---:B------:R-:W-:Y:S02]  /*13530*/  ISETP.GT.AND P5, PT, R0.reuse, 0xe9, P3 ;  /* 0x000000e90000780c */ /* 0x040fe40001fa4270 */
[----:B------:R-:W-:Y:S02]  /*13540*/  ISETP.GT.AND P6, PT, R0, 0xe8, P2 ;  /* 0x000000e80000780c */ /* 0x000fe400017c4270 */
[----:B------:R-:W-:Y:S01]  /*13550*/  F2FP.BF16.F32.PACK_AB R8, RZ, R8 ;  /* 0x00000008ff08723e */ /* 0x000fe200000010ff */
[----:B------:R1:W-:Y:S01]  /*13560*/  @P1 STG.E.U16 desc[UR36][R6.64+0x1c0], R10 ;  /* 0x0001c00a06001986 */ /* 0x0003e2000c101524 */
[----:B------:R-:W-:Y:S02]  /*13570*/  F2FP.BF16.F32.PACK_AB R3, RZ, R3 ;  /* 0x00000003ff03723e */ /* 0x000fe400000010ff */
[----:B0-----:R-:W-:-:S02]  /*13580*/  PRMT R11, R8, 0x7610, R11 ;  /* 0x00007610080b7816 */ /* 0x001fc4000000000b */
[----:B------:R-:W-:Y:S01]  /*13590*/  PRMT R18, R3, 0x7610, R18 ;  /* 0x0000761003127816 */ /* 0x000fe20000000012 */
[----:B------:R0:W-:Y:S01]  /*135a0*/  @P0 STG.E.U16 desc[UR36][R6.64+0x1c2], R13 ;  /* 0x0001c20d06000986 */ /* 0x0001e2000c101524 */
[----:B-1----:R-:W-:Y:S01]  /*135b0*/  PRMT R10, R9, 0x7610, R10 ;  /* 0x00007610090a7816 */ /* 0x002fe2000000000a */
[----:B------:R-:W-:-:S04]  /*135c0*/  FMUL R3, R157, R2 ;  /* 0x000000029d037220 */ /* 0x000fc80000400000 */
[----:B------:R-:W-:Y:S01]  /*135d0*/  @P4 STG.E.U16 desc[UR36][R4.64+0x1d0], R10 ;  /* 0x0001d00a04004986 */ /* 0x000fe2000c101524 */
[----:B------:R-:W-:-:S03]  /*135e0*/  ISETP.GT.AND P4, PT, R0, 0xe9, P2 ;  /* 0x000000e90000780c */ /* 0x000fc60001784270 */
[----:B------:R1:W-:Y:S01]  /*135f0*/  @P5 STG.E.U16 desc[UR36][R4.64+0x1d2], R11 ;  /* 0x0001d20b04005986 */ /* 0x0003e2000c101524 */
[----:B------:R-:W-:-:S03]  /*13600*/  ISETP.GT.AND P5, PT, R0, 0xf0, P3 ;  /* 0x000000f00000780c */ /* 0x000fc60001fa4270 */
[----:B------:R-:W-:Y:S01]  /*13610*/  @P6 STG.E.U16 desc[UR36][R6.64+0x1d0], R18 ;  /* 0x0001d01206006986 */ /* 0x000fe2000c101524 */
[----:B------:R-:W-:Y:S01]  /*13620*/  ISETP.GT.AND P6, PT, R0, 0xf1, P3 ;  /* 0x000000f10000780c */ /* 0x000fe20001fc4270 */
[-C--:B------:R-:W-:Y:S01]  /*13630*/  FMUL R8, R156, R2.reuse ;  /* 0x000000029c087220 */ /* 0x080fe20000400000 */
[----:B------:R-:W-:Y:S01]  /*13640*/  FMUL R9, R155, R2 ;  /* 0x000000029b097220 */ /* 0x000fe20000400000 */
[----:B0-----:R-:W-:-:S03]  /*13650*/  F2FP.BF16.F32.PACK_AB R13, RZ, R3 ;  /* 0x00000003ff0d723e */ /* 0x001fc600000010ff */
[----:B------:R-:W-:Y:S02]  /*13660*/  F2FP.BF16.F32.PACK_AB R14, RZ, R8 ;  /* 0x00000008ff0e723e */ /* 0x000fe400000010ff */
[----:B------:R-:W-:Y:S01]  /*13670*/  F2FP.BF16.F32.PACK_AB R15, RZ, R9 ;  /* 0x00000009ff0f723e */ /* 0x000fe200000010ff */
[----:B------:R-:W-:Y:S01]  /*13680*/  @P4 STG.E.U16 desc[UR36][R6.64+0x1d2], R13 ;  /* 0x0001d20d06004986 */ /* 0x000fe2000c101524 */
[----:B------:R-:W-:-:S03]  /*13690*/  ISETP.GT.AND P4, PT, R0, 0xf1, P2 ;  /* 0x000000f10000780c */ /* 0x000fc60001784270 */
[----:B------:R-:W-:Y:S04]  /*136a0*/  @P5 STG.E.U16 desc[UR36][R4.64+0x1e0], R14 ;  /* 0x0001e00e04005986 */ /* 0x000fe8000c101524 */
[----:B------:R-:W-:Y:S01]  /*136b0*/  @P6 STG.E.U16 desc[UR36][R4.64+0x1e2], R15 ;  /* 0x0001e20f04006986 */ /* 0x000fe2000c101524 */
[----:B------:R-:W-:Y:S01]  /*136c0*/  ISETP.GT.AND P6, PT, R0, 0xf0, P2 ;  /* 0x000000f00000780c */ /* 0x000fe200017c4270 */
[-C--:B-1----:R-:W-:Y:S01]  /*136d0*/  FMUL R11, R154, R2.reuse ;  /* 0x000000029a0b7220 */ /* 0x082fe20000400000 */
[----:B------:R-:W-:-:S04]  /*136e0*/  FMUL R12, R23, R2 ;  /* 0x00000002170c7220 */ /* 0x000fc80000400000 */
[----:B------:R-:W-:Y:S02]  /*136f0*/  F2FP.BF16.F32.PACK_AB R11, RZ, R11 ;  /* 0x0000000bff0b723e */ /* 0x000fe400000010ff */
[----:B------:R-:W-:Y:S02]  /*13700*/  F2FP.BF16.F32.PACK_AB R12, RZ, R12 ;  /* 0x0000000cff0c723e */ /* 0x000fe400000010ff */
[C---:B------:R-:W-:Y:S02]  /*13710*/  ISETP.GT.AND P5, PT, R0.reuse, 0xf8, P3 ;  /* 0x000000f80000780c */ /* 0x040fe40001fa4270 */
[----:B------:R-:W-:Y:S01]  /*13720*/  ISETP.GT.AND P3, PT, R0, 0xf9, P3 ;  /* 0x000000f90000780c */ /* 0x000fe20001f64270 */
[----:B------:R-:W-:Y:S01]  /*13730*/  @P6 STG.E.U16 desc[UR36][R6.64+0x1e0], R11 ;  /* 0x0001e00b06006986 */ /* 0x000fe2000c101524 */
[----:B------:R-:W-:-:S03]  /*13740*/  FMUL R10, R22, R2 ;  /* 0x00000002160a7220 */ /* 0x000fc60000400000 */
[----:B------:R0:W-:Y:S01]  /*13750*/  @P4 STG.E.U16 desc[UR36][R6.64+0x1e2], R12 ;  /* 0x0001e20c06004986 */ /* 0x0001e2000c101524 */
[----:B------:R-:W-:Y:S01]  /*13760*/  ISETP.GT.AND P4, PT, R0, 0xf8, P2 ;  /* 0x000000f80000780c */ /* 0x000fe20001784270 */
[-C--:B------:R-:W-:Y:S01]  /*13770*/  FMUL R9, R21, R2.reuse ;  /* 0x0000000215097220 */ /* 0x080fe20000400000 */
[-C--:B------:R-:W-:Y:S01]  /*13780*/  FMUL R8, R19, R2.reuse ;  /* 0x0000000213087220 */ /* 0x080fe20000400000 */
[----:B------:R-:W-:Y:S01]  /*13790*/  FMUL R3, R20, R2 ;  /* 0x0000000214037220 */ /* 0x000fe20000400000 */
[----:B------:R-:W-:Y:S02]  /*137a0*/  F2FP.BF16.F32.PACK_AB R10, RZ, R10 ;  /* 0x0000000aff0a723e */ /* 0x000fe400000010ff */
[----:B------:R-:W-:Y:S02]  /*137b0*/  ISETP.GT.AND P2, PT, R0, 0xf9, P2 ;  /* 0x000000f90000780c */ /* 0x000fe40001744270 */
[----:B------:R-:W-:Y:S02]  /*137c0*/  F2FP.BF16.F32.PACK_AB R9, RZ, R9 ;  /* 0x00000009ff09723e */ /* 0x000fe400000010ff */
[----:B------:R-:W-:-:S02]  /*137d0*/  F2FP.BF16.F32.PACK_AB R8, RZ, R8 ;  /* 0x00000008ff08723e */ /* 0x000fc400000010ff */
[----:B------:R-:W-:Y:S01]  /*137e0*/  F2FP.BF16.F32.PACK_AB R3, RZ, R3 ;  /* 0x00000003ff03723e */ /* 0x000fe200000010ff */
[----:B------:R-:W-:Y:S01]  /*137f0*/  @P5 STG.E.U16 desc[UR36][R4.64+0x1f0], R10 ;  /* 0x0001f00a04005986 */ /* 0x000fe2000c101524 */
[----:B0-----:R-:W-:Y:S01]  /*13800*/  PRMT R12, R8, 0x7610, R12 ;  /* 0x00007610080c7816 */ /* 0x001fe2000000000c */
[----:B------:R-:W-:Y:S01]  /*13810*/  USHF.L.U32 UR12, UR8, 0x8, URZ ;  /* 0x00000008080c7899 */ /* 0x000fe2000800063f */
[----:B------:R-:W-:Y:S01]  /*13820*/  PRMT R11, R3, 0x7610, R11 ;  /* 0x00007610030b7816 */ /* 0x000fe2000000000b */
[----:B------:R0:W-:Y:S01]  /*13830*/  @P3 STG.E.U16 desc[UR36][R4.64+0x1f2], R9 ;  /* 0x0001f20904003986 */ /* 0x0001e2000c101524 */
[----:B------:R-:W-:Y:S01]  /*13840*/  @P4 MOV R8, R6 ;  /* 0x0000000600084202 */ /* 0x000fe20000000f00 */
[----:B------:R-:W-:Y:S01]  /*13850*/  USHF.L.U64.HI UR11, UR8, 0x8, UR9 ;  /* 0x00000008080b7899 */ /* 0x000fe20008010209 */
[----:B------:R-:W-:Y:S01]  /*13860*/  ISETP.GT.AND P1, PT, R153, 0x80, PT ;  /* 0x000000809900780c */ /* 0x000fe20003f24270 */
[----:B------:R-:W-:Y:S02]  /*13870*/  IMAD.U32 R3, RZ, RZ, UR12 ;  /* 0x0000000cff037e24 */ /* 0x000fe4000f8e00ff */
[----:B0-----:R-:W-:Y:S01]  /*13880*/  @P4 IMAD.MOV.U32 R9, RZ, RZ, R7 ;  /* 0x000000ffff094224 */ /* 0x001fe200078e0007 */
[----:B------:R-:W-:-:S04]  /*13890*/  ISETP.GT.AND P3, PT, R0, RZ, P1 ;  /* 0x000000ff0000720c */ /* 0x000fc80000f64270 */
[----:B------:R0:W-:Y:S01]  /*138a0*/  @P4 STG.E.U16 desc[UR36][R8.64+0x1f0], R11 ;  /* 0x0001f00b08004986 */ /* 0x0001e2000c101524 */
[----:B------:R-:W-:Y:S01]  /*138b0*/  ISETP.GT.AND P4, PT, R0, 0x1, P1 ;  /* 0x000000010000780c */ /* 0x000fe20000f84270 */
[-C--:B------:R-:W-:Y:S01]  /*138c0*/  FMUL R24, R24, R2.reuse ;  /* 0x0000000218187220 */ /* 0x080fe20000400000 */
[----:B------:R-:W-:Y:S01]  /*138d0*/  FMUL R25, R25, R2 ;  /* 0x0000000219197220 */ /* 0x000fe20000400000 */
[----:B0-----:R-:W-:Y:S02]  /*138e0*/  @P2 IMAD.MOV.U32 R8, RZ, RZ, R6 ;  /* 0x000000ffff082224 */ /* 0x001fe400078e0006 */
[----:B------:R-:W-:Y:S02]  /*138f0*/  @P2 IMAD.MOV.U32 R9, RZ, RZ, R7 ;  /* 0x000000ffff092224 */ /* 0x000fe400078e0007 */
[----:B------:R-:W-:-:S03]  /*13900*/  IMAD.U32 R7, RZ, RZ, UR11 ;  /* 0x0000000bff077e24 */ /* 0x000fc6000f8e00ff */
[----:B------:R0:W-:Y:S01]  /*13910*/  @P2 STG.E.U16 desc[UR36][R8.64+0x1f2], R12 ;  /* 0x0001f20c08002986 */ /* 0x0001e2000c101524 */
[C---:B------:R-:W-:Y:S02]  /*13920*/  IADD3 R6, P2, P6, R4.reuse, UR5, R3 ;  /* 0x0000000504067c10 */ /* 0x040fe4000fe5e003 */
[----:B------:R-:W-:Y:S02]  /*13930*/  IADD3 R4, P5, R4, UR12, RZ ;  /* 0x0000000c04047c10 */ /* 0x000fe4000ffbe0ff */
[----:B------:R-:W-:Y:S02]  /*13940*/  IADD3.X R7, R5, UR4, R7, P2, P6 ;  /* 0x0000000405077c10 */ /* 0x000fe400097ec407 */
[----:B------:R-:W-:Y:S02]  /*13950*/  ISETP.GT.AND P0, PT, R153, 0x88, PT ;  /* 0x000000889900780c */ /* 0x000fe40003f04270 */
[----:B------:R-:W-:Y:S02]  /*13960*/  F2FP.BF16.F32.PACK_AB R24, RZ, R24 ;  /* 0x00000018ff18723e */ /* 0x000fe400000010ff */
[----:B------:R-:W-:-:S02]  /*13970*/  IADD3.X R5, R5, UR11, RZ, P5, !PT ;  /* 0x0000000b05057c10 */ /* 0x000fc4000affe4ff */
[----:B------:R-:W-:Y:S02]  /*13980*/  F2FP.BF16.F32.PACK_AB R25, RZ, R25 ;  /* 0x00000019ff19723e */ /* 0x000fe400000010ff */
[C---:B------:R-:W-:Y:S01]  /*13990*/  ISETP.GT.AND P2, PT, R0.reuse, RZ, P0 ;  /* 0x000000ff0000720c */ /* 0x040fe20000744270 */
[----:B------:R-:W-:Y:S01]  /*139a0*/  @P3 STG.E.U16 desc[UR36][R4.64], R24 ;  /* 0x0000001804003986 */ /* 0x000fe2000c101524 */
[----:B------:R-:W-:Y:S01]  /*139b0*/  ISETP.GT.AND P3, PT, R0, 0x1, P0 ;  /* 0x000000010000780c */ /* 0x000fe20000764270 */
[-C--:B------:R-:W-:Y:S02]  /*139c0*/  FMUL R26, R26, R2.reuse ;  /* 0x000000021a1a7220 */ /* 0x080fe40000400000 */
[----:B------:R-:W-:Y:S01]  /*139d0*/  @P4 STG.E.U16 desc[UR36][R4.64+0x2], R25 ;  /* 0x0000021904004986 */ /* 0x000fe2000c101524 */
[----:B------:R-:W-:Y:S01]  /*139e0*/  ISETP.GT.AND P4, PT, R0, 0x8, P1 ;  /* 0x000000080000780c */ /* 0x000fe20000f84270 */
[-C--:B------:R-:W-:Y:S01]  /*139f0*/  FMUL R27, R27, R2.reuse ;  /* 0x000000021b1b7220 */ /* 0x080fe20000400000 */
[----:B0-----:R-:W-:Y:S01]  /*13a00*/  IADD3 R8, P5, R4, UR5, RZ ;  /* 0x0000000504087c10 */ /* 0x001fe2000ffbe0ff */
[----:B------:R-:W-:Y:S01]  /*13a10*/  FMUL R28, R28, R2 ;  /* 0x000000021c1c7220 */ /* 0x000fe20000400000 */
[----:B------:R-:W-:-:S02]  /*13a20*/  F2FP.BF16.F32.PACK_AB R26, RZ, R26 ;  /* 0x0000001aff1a723e */ /* 0x000fc400000010ff */
[----:B------:R-:W-:Y:S02]  /*13a30*/  IADD3.X R9, R5, UR4, RZ, P5, !PT ;  /* 0x0000000405097c10 */ /* 0x000fe4000affe4ff */
[----:B------:R-:W-:Y:S02]  /*13a40*/  F2FP.BF16.F32.PACK_AB R27, RZ, R27 ;  /* 0x0000001bff1b723e */ /* 0x000fe400000010ff */
[----:B------:R-:W-:Y:S01]  /*13a50*/  F2FP.BF16.F32.PACK_AB R28, RZ, R28 ;  /* 0x0000001cff1c723e */ /* 0x000fe200000010ff */
[----:B------:R-:W-:Y:S01]  /*13a60*/  @P2 STG.E.U16 desc[UR36][R8.64], R26 ;  /* 0x0000001a08002986 */ /* 0x000fe2000c101524 */
[C---:B------:R-:W-:Y:S02]  /*13a70*/  ISETP.GT.AND P5, PT, R0.reuse, 0x9, P1 ;  /* 0x000000090000780c */ /* 0x040fe40000fa4270 */
[C---:B------:R-:W-:Y:S01]  /*13a80*/  ISETP.GT.AND P2, PT, R0.reuse, 0x8, P0 ;  /* 0x000000080000780c */ /* 0x040fe20000744270 */
[----:B------:R-:W-:Y:S01]  /*13a90*/  @P3 STG.E.U16 desc[UR36][R8.64+0x2], R27 ;  /* 0x0000021b08003986 */ /* 0x000fe2000c101524 */
[-C--:B------:R-:W-:Y:S01]  /*13aa0*/  FMUL R29, R29, R2.reuse ;  /* 0x000000021d1d7220 */ /* 0x080fe20000400000 */
[----:B------:R-:W-:Y:S01]  /*13ab0*/  ISETP.GT.AND P3, PT, R0, 0x9, P0 ;  /* 0x000000090000780c */ /* 0x000fe20000764270 */
[-C--:B------:R-:W-:Y:S01]  /*13ac0*/  FMUL R30, R30, R2.reuse ;  /* 0x000000021e1e7220 */ /* 0x080fe20000400000 */
[----:B------:R-:W-:Y:S01]  /*13ad0*/  @P4 STG.E.U16 desc[UR36][R4.64+0x10], R28 ;  /* 0x0000101c04004986 */ /* 0x000fe2000c101524 */
[----:B------:R-:W-:Y:S01]  /*13ae0*/  ISETP.GT.AND P4, PT, R0, 0x10, P1 ;  /* 0x000000100000780c */ /* 0x000fe20000f84270 */
[-C--:B------:R-:W-:Y:S01]  /*13af0*/  FMUL R31, R31, R2.reuse ;  /* 0x000000021f1f7220 */ /* 0x080fe20000400000 */
[----:B------:R-:W-:Y:S01]  /*13b00*/  IADD3 R10, P6, R4, UR5, RZ ;  /* 0x00000005040a7c10 */ /* 0x000fe2000ffde0ff */
[----:B------:R-:W-:Y:S01]  /*13b10*/  FMUL R32, R32, R2 ;  /* 0x0000000220207220 */ /* 0x000fe20000400000 */
[----:B------:R-:W-:-:S02]  /*13b20*/  F2FP.BF16.F32.PACK_AB R29, RZ, R29 ;  /* 0x0000001dff1d723e */ /* 0x000fc400000010ff */
[----:B------:R-:W-:Y:S02]  /*13b30*/  F2FP.BF16.F32.PACK_AB R30, RZ, R30 ;  /* 0x0000001eff1e723e */ /* 0x000fe400000010ff */
[----:B------:R-:W-:Y:S02]  /*13b40*/  IADD3.X R11, R5, UR4, RZ, P6, !PT ;  /* 0x00000004050b7c10 */ /* 0x000fe4000b7fe4ff */
[----:B------:R-:W-:Y:S01]  /*13b50*/  F2FP.BF16.F32.PACK_AB R31, RZ, R31 ;  /* 0x0000001fff1f723e */ /* 0x000fe200000010ff */
[----:B------:R-:W-:Y:S01]  /*13b60*/  @P5 STG.E.U16 desc[UR36][R4.64+0x12], R29 ;  /* 0x0000121d04005986 */ /* 0x000fe2000c101524 */
[----:B------:R-:W-:Y:S02]  /*13b70*/  F2FP.BF16.F32.PACK_AB R32, RZ, R32 ;  /* 0x00000020ff20723e */ /* 0x000fe400000010ff */
[C---:B------:R-:W-:Y:S01]  /*13b80*/  ISETP.GT.AND P5, PT, R0.reuse, 0x11, P1 ;  /* 0x000000110000780c */ /* 0x040fe20000fa4270 */
[----:B------:R-:W-:Y:S01]  /*13b90*/  @P2 STG.E.U16 desc[UR36][R10.64+0x10], R30 ;  /* 0x0000101e0a002986 */ /* 0x000fe2000c101524 */
[----:B------:R-:W-:Y:S01]  /*13ba0*/  ISETP.GT.AND P2, PT, R0, 0x10, P0 ;  /* 0x000000100000780c */ /* 0x000fe20000744270 */
[----:B------:R-:W-:-:S02]  /*13bb0*/  FMUL R33, R33, R2 ;  /* 0x0000000221217220 */ /* 0x000fc40000400000 */
[----:B------:R-:W-:Y:S01]  /*13bc0*/  @P3 STG.E.U16 desc[UR36][R6.64+0x12], R31 ;  /* 0x0000121f06003986 */ /* 0x000fe2000c101524 */
[----:B------:R-:W-:Y:S01]  /*13bd0*/  ISETP.GT.AND P3, PT, R0, 0x11, P0 ;  /* 0x000000110000780c */ /* 0x000fe20000764270 */
[-C--:B------:R-:W-:Y:S02]  /*13be0*/  FMUL R34, R34, R2.reuse ;  /* 0x0000000222227220 */ /* 0x080fe40000400000 */
[----:B------:R-:W-:Y:S01]  /*13bf0*/  @P4 STG.E.U16 desc[UR36][R4.64+0x20], R32 ;  /* 0x0000202004004986 */ /* 0x000fe2000c101524 */
[----:B------:R-:W-:Y:S01]  /*13c00*/  ISETP.GT.AND P4, PT, R0, 0x18, P1 ;  /* 0x000000180000780c */ /* 0x000fe20000f84270 */
[-C--:B------:R-:W-:Y:S01]  /*13c10*/  FMUL R35, R35, R2.reuse ;  /* 0x0000000223237220 */ /* 0x080fe20000400000 */
[----:B------:R-:W-:Y:S01]  /*13c20*/  FMUL R36, R36, R2 ;  /* 0x0000000224247220 */ /* 0x000fe20000400000 */
[----:B------:R-:W-:Y:S02]  /*13c30*/  F2FP.BF16.F32.PACK_AB R33, RZ, R33 ;  /* 0x00000021ff21723e */ /* 0x000fe400000010ff */
[----:B------:R-:W-:-:S02]  /*13c40*/  F2FP.BF16.F32.PACK_AB R34, RZ, R34 ;  /* 0x00000022ff22723e */ /* 0x000fc400000010ff */
[----:B------:R-:W-:Y:S01]  /*13c50*/  F2FP.BF16.F32.PACK_AB R35, RZ, R35 ;  /* 0x00000023ff23723e */ /* 0x000fe200000010ff */
[----:B------:R-:W-:Y:S01]  /*13c60*/  @P5 STG.E.U16 desc[UR36][R4.64+0x22], R33 ;  /* 0x0000222104005986 */ /* 0x000fe2000c101524 */
[----:B------:R-:W-:Y:S02]  /*13c70*/  F2FP.BF16.F32.PACK_AB R36, RZ, R36 ;  /* 0x00000024ff24723e */ /* 0x000fe400000010ff */
[C---:B------:R-:W-:Y:S01]  /*13c80*/  ISETP.GT.AND P5, PT, R0.reuse, 0x19, P1 ;  /* 0x000000190000780c */ /* 0x040fe20000fa4270 */
[----:B------:R-:W-:Y:S01]  /*13c90*/  @P2 STG.E.U16 desc[UR36][R6.64+0x20], R34 ;  /* 0x0000202206002986 */ /* 0x000fe2000c101524 */
[C---:B------:R-:W-:Y:S01]  /*13ca0*/  ISETP.GT.AND P2, PT, R0.reuse, 0x18, P0 ;  /* 0x000000180000780c */ /* 0x040fe20000744270 */
[-C--:B------:R-:W-:Y:S02]  /*13cb0*/  FMUL R37, R37, R2.reuse ;  /* 0x0000000225257220 */ /* 0x080fe40000400000 */
[----:B------:R-:W-:Y:S01]  /*13cc0*/  @P3 STG.E.U16 desc[UR36][R6.64+0x22], R35 ;  /* 0x0000222306003986 */ /* 0x000fe2000c101524 */
[----:B------:R-:W-:Y:S01]  /*13cd0*/  ISETP.GT.AND P3, PT, R0, 0x19, P0 ;  /* 0x000000190000780c */ /* 0x000fe20000764270 */
[----:B------:R-:W-:-:S02]  /*13ce0*/  FMUL R38, R38, R2 ;  /* 0x0000000226267220 */ /* 0x000fc40000400000 */
[----:B------:R-:W-:Y:S01]  /*13cf0*/  @P4 STG.E.U16 desc[UR36][R4.64+0x30], R36 ;  /* 0x0000302404004986 */ /* 0x000fe2000c101524 */
[----:B------:R-:W-:Y:S01]  /*13d00*/  ISETP.GT.AND P4, PT, R0, 0x20, P1 ;  /* 0x000000200000780c */ /* 0x000fe20000f84270 */
[-C--:B------:R-:W-:Y:S01]  /*13d10*/  FMUL R39, R39, R2.reuse ;  /* 0x0000000227277220 */ /* 0x080fe20000400000 */
[----:B------:R-:W-:Y:S01]  /*13d20*/  FMUL R40, R40, R2 ;  /* 0x0000000228287220 */ /* 0x000fe20000400000 */
[----:B------:R-:W-:Y:S02]  /*13d30*/  F2FP.BF16.F32.PACK_AB R37, RZ, R37 ;  /* 0x00000025ff25723e */ /* 0x000fe400000010ff */
[----:B------:R-:W-:Y:S02]  /*13d40*/  F2FP.BF16.F32.PACK_AB R38, RZ, R38 ;  /* 0x00000026ff26723e */ /* 0x000fe400000010ff */
[----:B------:R-:W-:Y:S01]  /*13d50*/  F2FP.BF16.F32.PACK_AB R39, RZ, R39 ;  /* 0x00000027ff27723e */ /* 0x000fe200000010ff */
[----:B------:R-:W-:Y:S01]  /*13d60*/  @P5 STG.E.U16 desc[UR36][R4.64+0x32], R37 ;  /* 0x0000322504005986 */ /* 0x000fe2000c101524 */
[----:B------:R-:W-:-:S02]  /*13d70*/  F2FP.BF16.F32.PACK_AB R40, RZ, R40 ;  /* 0x00000028ff28723e */ /* 0x000fc400000010ff */
[C---:B------:R-:W-:Y:S01]  /*13d80*/  ISETP.GT.AND P5, PT, R0.reuse, 0x21, P1 ;  /* 0x000000210000780c */ /* 0x040fe20000fa4270 */
[----:B------:R-:W-:Y:S01]  /*13d90*/  @P2 STG.E.U16 desc[UR36][R6.64+0x30], R38 ;  /* 0x0000302606002986 */ /* 0x000fe2000c101524 */
[C---:B------:R-:W-:Y:S01]  /*13da0*/  ISETP.GT.AND P2, PT, R0.reuse, 0x20, P0 ;  /* 0x000000200000780c */ /* 0x040fe20000744270 */
[-C--:B------:R-:W-:Y:S02]  /*13db0*/  FMUL R41, R41, R2.reuse ;  /* 0x0000000229297220 */ /* 0x080fe40000400000 */
[----:B------:R-:W-:Y:S01]  /*13dc0*/  @P3 STG.E.U16 desc[UR36][R6.64+0x32], R39 ;  /* 0x0000322706003986 */ /* 0x000fe2000c101524 */
[----:B------:R-:W-:Y:S01]  /*13dd0*/  ISETP.GT.AND P3, PT, R0, 0x21, P0 ;  /* 0x000000210000780c */ /* 0x000fe20000764270 */
[-C--:B------:R-:W-:Y:S02]  /*13de0*/  FMUL R42, R42, R2.reuse ;  /* 0x000000022a2a7220 */ /* 0x080fe40000400000 */
[----:B------:R-:W-:Y:S01]  /*13df0*/  @P4 STG.E.U16 desc[UR36][R4.64+0x40], R40 ;  /* 0x0000402804004986 */ /* 0x000fe2000c101524 */
[----:B------:R-:W-:Y:S01]  /*13e00*/  ISETP.GT.AND P4, PT, R0, 0x28, P1 ;  /* 0x000000280000780c */ /* 0x000fe20000f84270 */
[-C--:B------:R-:W-:Y:S01]  /*13e10*/  FMUL R43, R43, R2.reuse ;  /* 0x000000022b2b7220 */ /* 0x080fe20000400000 */
[----:B------:R-:W-:Y:S01]  /*13e20*/  FMUL R44, R44, R2 ;  /* 0x000000022c2c7220 */ /* 0x000fe20000400000 */
[----:B------:R-:W-:-:S02]  /*13e30*/  F2FP.BF16.F32.PACK_AB R41, RZ, R41 ;  /* 0x00000029ff29723e */ /* 0x000fc400000010ff */
[----:B------:R-:W-:Y:S02]  /*13e40*/  F2FP.BF16.F32.PACK_AB R42, RZ, R42 ;  /* 0x0000002aff2a723e */ /* 0x000fe400000010ff */
        /* <DEDUP_REMOVED lines=357> */
[----:B------:R-:W-:Y:S01]  /*154a0*/  ISETP.GT.AND P2, PT, R0, 0xd8, P0 ;  /* 0x000000d80000780c */ /* 0x000fe20000744270 */
[-C--:B------:R-:W-:Y:S02]  /*154b0*/  FMUL R133, R133, R2.reuse ;  /* 0x0000000285857220 */ /* 0x080fe40000400000 */
[----:B------:R-:W-:Y:S01]  /*154c0*/  @P3 STG.E.U16 desc[UR36][R6.64+0x1a2], R131 ;  /* 0x0001a28306003986 */ /* 0x000fe2000c101524 */
[----:B------:R-:W-:-:S03]  /*154d0*/  FMUL R134, R134, R2 ;  /* 0x0000000286867220 */ /* 0x000fc60000400000 */
[----:B------:R-:W-:Y:S01]  /*154e0*/  @P4 STG.E.U16 desc[UR36][R4.64+0x1b0], R132 ;  /* 0x0001b08404004986 */ /* 0x000fe2000c101524 */
[C---:B------:R-:W-:Y:S01]  /*154f0*/  ISETP.GT.AND P4, PT, R0.reuse, 0xd9, P0 ;  /* 0x000000d90000780c */ /* 0x040fe20000784270 */
[----:B------:R-:W-:Y:S01]  /*15500*/  FMUL R135, R135, R2 ;  /* 0x0000000287877220 */ /* 0x000fe20000400000 */
[----:B------:R-:W-:Y:S02]  /*15510*/  F2FP.BF16.F32.PACK_AB R133, RZ, R133 ;  /* 0x00000085ff85723e */ /* 0x000fe400000010ff */
[----:B------:R-:W-:Y:S02]  /*15520*/  F2FP.BF16.F32.PACK_AB R134, RZ, R134 ;  /* 0x00000086ff86723e */ /* 0x000fe400000010ff */
[----:B------:R-:W-:Y:S01]  /*15530*/  F2FP.BF16.F32.PACK_AB R135, RZ, R135 ;  /* 0x00000087ff87723e */ /* 0x000fe200000010ff */
[----:B------:R-:W-:Y:S01]  /*15540*/  @P5 STG.E.U16 desc[UR36][R4.64+0x1b2], R133 ;  /* 0x0001b28504005986 */ /* 0x000fe2000c101524 */
[----:B------:R-:W-:-:S03]  /*15550*/  ISETP.GT.AND P5, PT, R0, 0xe0, P1 ;  /* 0x000000e00000780c */ /* 0x000fc60000fa4270 */
[----:B------:R-:W-:Y:S01]  /*15560*/  @P2 STG.E.U16 desc[UR36][R6.64+0x1b0], R134 ;  /* 0x0001b08606002986 */ /* 0x000fe2000c101524 */
[----:B------:R-:W-:Y:S01]  /*15570*/  ISETP.GT.AND P2, PT, R0, 0xe1, P1 ;  /* 0x000000e10000780c */ /* 0x000fe20000f44270 */
[-C--:B------:R-:W-:Y:S01]  /*15580*/  FMUL R136, R136, R2.reuse ;  /* 0x0000000288887220 */ /* 0x080fe20000400000 */
[C---:B------:R-:W-:Y:S01]  /*15590*/  ISETP.GT.AND P3, PT, R0.reuse, 0xe0, P0 ;  /* 0x000000e00000780c */ /* 0x040fe20000764270 */
[----:B------:R-:W-:Y:S01]  /*155a0*/  @P4 STG.E.U16 desc[UR36][R6.64+0x1b2], R135 ;  /* 0x0001b28706004986 */ /* 0x000fe2000c101524 */
[-C--:B------:R-:W-:Y:S01]  /*155b0*/  FMUL R137, R137, R2.reuse ;  /* 0x0000000289897220 */ /* 0x080fe20000400000 */
[----:B------:R-:W-:Y:S01]  /*155c0*/  ISETP.GT.AND P4, PT, R0, 0xe1, P0 ;  /* 0x000000e10000780c */ /* 0x000fe20000784270 */
[-C--:B------:R-:W-:Y:S01]  /*155d0*/  FMUL R138, R138, R2.reuse ;  /* 0x000000028a8a7220 */ /* 0x080fe20000400000 */
[----:B------:R-:W-:Y:S01]  /*155e0*/  FMUL R139, R139, R2 ;  /* 0x000000028b8b7220 */ /* 0x000fe20000400000 */
[----:B------:R-:W-:Y:S02]  /*155f0*/  F2FP.BF16.F32.PACK_AB R136, RZ, R136 ;  /* 0x00000088ff88723e */ /* 0x000fe400000010ff */
[----:B------:R-:W-:-:S02]  /*15600*/  F2FP.BF16.F32.PACK_AB R137, RZ, R137 ;  /* 0x00000089ff89723e */ /* 0x000fc400000010ff */
[----:B------:R-:W-:Y:S02]  /*15610*/  F2FP.BF16.F32.PACK_AB R138, RZ, R138 ;  /* 0x0000008aff8a723e */ /* 0x000fe400000010ff */
[----:B------:R-:W-:Y:S01]  /*15620*/  F2FP.BF16.F32.PACK_AB R139, RZ, R139 ;  /* 0x0000008bff8b723e */ /* 0x000fe200000010ff */
[----:B------:R-:W-:Y:S01]  /*15630*/  @P5 STG.E.U16 desc[UR36][R4.64+0x1c0], R136 ;  /* 0x0001c08804005986 */ /* 0x000fe2000c101524 */
[----:B------:R-:W-:-:S03]  /*15640*/  ISETP.GT.AND P5, PT, R0, 0xe9, P1 ;  /* 0x000000e90000780c */ /* 0x000fc60000fa4270 */
[----:B------:R-:W-:Y:S01]  /*15650*/  @P2 STG.E.U16 desc[UR36][R4.64+0x1c2], R137 ;  /* 0x0001c28904002986 */ /* 0x000fe2000c101524 */
[C---:B------:R-:W-:Y:S02]  /*15660*/  ISETP.GT.AND P2, PT, R0.reuse, 0xe8, P1 ;  /* 0x000000e80000780c */ /* 0x040fe40000f44270 */
[C---:B------:R-:W-:Y:S01]  /*15670*/  ISETP.GT.AND P6, PT, R0.reuse, 0xe8, P0 ;  /* 0x000000e80000780c */ /* 0x040fe200007c4270 */
[----:B------:R-:W-:Y:S01]  /*15680*/  @P3 STG.E.U16 desc[UR36][R6.64+0x1c0], R138 ;  /* 0x0001c08a06003986 */ /* 0x000fe2000c101524 */
[----:B------:R-:W-:Y:S01]  /*15690*/  ISETP.GT.AND P3, PT, R0, 0xe9, P0 ;  /* 0x000000e90000780c */ /* 0x000fe20000764270 */
[-C--:B------:R-:W-:Y:S01]  /*156a0*/  FMUL R140, R140, R2.reuse ;  /* 0x000000028c8c7220 */ /* 0x080fe20000400000 */
[-C--:B------:R-:W-:Y:S01]  /*156b0*/  FMUL R141, R141, R2.reuse ;  /* 0x000000028d8d7220 */ /* 0x080fe20000400000 */
[----:B------:R-:W-:Y:S01]  /*156c0*/  @P4 STG.E.U16 desc[UR36][R6.64+0x1c2], R139 ;  /* 0x0001c28b06004986 */ /* 0x000fe2000c101524 */
[----:B------:R-:W-:Y:S01]  /*156d0*/  ISETP.GT.AND P4, PT, R0, 0xf0, P1 ;  /* 0x000000f00000780c */ /* 0x000fe20000f84270 */
[-C--:B------:R-:W-:Y:S01]  /*156e0*/  FMUL R142, R142, R2.reuse ;  /* 0x000000028e8e7220 */ /* 0x080fe20000400000 */
[-C--:B------:R-:W-:Y:S01]  /*156f0*/  FMUL R143, R143, R2.reuse ;  /* 0x000000028f8f7220 */ /* 0x080fe20000400000 */
[----:B------:R-:W-:Y:S01]  /*15700*/  FMUL R144, R144, R2 ;  /* 0x0000000290907220 */ /* 0x000fe20000400000 */
[----:B------:R-:W-:-:S02]  /*15710*/  F2FP.BF16.F32.PACK_AB R140, RZ, R140 ;  /* 0x0000008cff8c723e */ /* 0x000fc400000010ff */
[----:B------:R-:W-:Y:S02]  /*15720*/  F2FP.BF16.F32.PACK_AB R141, RZ, R141 ;  /* 0x0000008dff8d723e */ /* 0x000fe400000010ff */
[----:B------:R-:W-:Y:S02]  /*15730*/  F2FP.BF16.F32.PACK_AB R142, RZ, R142 ;  /* 0x0000008eff8e723e */ /* 0x000fe400000010ff */
[----:B------:R-:W-:Y:S02]  /*15740*/  F2FP.BF16.F32.PACK_AB R143, RZ, R143 ;  /* 0x0000008fff8f723e */ /* 0x000fe400000010ff */
[----:B------:R-:W-:Y:S01]  /*15750*/  F2FP.BF16.F32.PACK_AB R144, RZ, R144 ;  /* 0x00000090ff90723e */ /* 0x000fe200000010ff */
[----:B------:R-:W-:Y:S01]  /*15760*/  @P2 STG.E.U16 desc[UR36][R4.64+0x1d0], R140 ;  /* 0x0001d08c04002986 */ /* 0x000fe2000c101524 */
[----:B------:R-:W-:-:S03]  /*15770*/  ISETP.GT.AND P2, PT, R0, 0xf1, P1 ;  /* 0x000000f10000780c */ /* 0x000fc60000f44270 */
[----:B------:R-:W-:Y:S01]  /*15780*/  @P5 STG.E.U16 desc[UR36][R4.64+0x1d2], R141 ;  /* 0x0001d28d04005986 */ /* 0x000fe2000c101524 */
[----:B------:R-:W-:-:S03]  /*15790*/  ISETP.GT.AND P5, PT, R0, 0xf0, P0 ;  /* 0x000000f00000780c */ /* 0x000fc600007a4270 */
[----:B------:R-:W-:Y:S01]  /*157a0*/  @P6 STG.E.U16 desc[UR36][R6.64+0x1d0], R142 ;  /* 0x0001d08e06006986 */ /* 0x000fe2000c101524 */
[----:B------:R-:W-:-:S03]  /*157b0*/  FMUL R145, R145, R2 ;  /* 0x0000000291917220 */ /* 0x000fc60000400000 */
[----:B------:R-:W-:Y:S01]  /*157c0*/  @P3 STG.E.U16 desc[UR36][R6.64+0x1d2], R143 ;  /* 0x0001d28f06003986 */ /* 0x000fe2000c101524 */
[----:B------:R-:W-:-:S03]  /*157d0*/  ISETP.GT.AND P3, PT, R0, 0xf8, P1 ;  /* 0x000000f80000780c */ /* 0x000fc60000f64270 */
[----:B------:R-:W-:Y:S01]  /*157e0*/  @P4 STG.E.U16 desc[UR36][R4.64+0x1e0], R144 ;  /* 0x0001e09004004986 */ /* 0x000fe2000c101524 */
[----:B------:R-:W-:Y:S01]  /*157f0*/  ISETP.GT.AND P4, PT, R0, 0xf1, P0 ;  /* 0x000000f10000780c */ /* 0x000fe20000784270 */
[-C--:B------:R-:W-:Y:S01]  /*15800*/  FMUL R146, R146, R2.reuse ;  /* 0x0000000292927220 */ /* 0x080fe20000400000 */
[C---:B------:R-:W-:Y:S01]  /*15810*/  ISETP.GT.AND P1, PT, R0.reuse, 0xf9, P1 ;  /* 0x000000f90000780c */ /* 0x040fe20000f24270 */
[-C--:B------:R-:W-:Y:S01]  /*15820*/  FMUL R147, R147, R2.reuse ;  /* 0x0000000293937220 */ /* 0x080fe20000400000 */
[----:B------:R-:W-:Y:S01]  /*15830*/  ISETP.GT.AND P6, PT, R0, 0xf8, P0 ;  /* 0x000000f80000780c */ /* 0x000fe200007c4270 */
[-C--:B------:R-:W-:Y:S01]  /*15840*/  FMUL R148, R148, R2.reuse ;  /* 0x0000000294947220 */ /* 0x080fe20000400000 */
[----:B------:R-:W-:Y:S01]  /*15850*/  FMUL R149, R149, R2 ;  /* 0x0000000295957220 */ /* 0x000fe20000400000 */
[----:B------:R-:W-:Y:S02]  /*15860*/  F2FP.BF16.F32.PACK_AB R145, RZ, R145 ;  /* 0x00000091ff91723e */ /* 0x000fe400000010ff */
[----:B------:R-:W-:-:S02]  /*15870*/  F2FP.BF16.F32.PACK_AB R146, RZ, R146 ;  /* 0x00000092ff92723e */ /* 0x000fc400000010ff */
[----:B------:R-:W-:Y:S02]  /*15880*/  ISETP.GT.AND P0, PT, R0, 0xf9, P0 ;  /* 0x000000f90000780c */ /* 0x000fe40000704270 */
[----:B------:R-:W-:Y:S01]  /*15890*/  F2FP.BF16.F32.PACK_AB R147, RZ, R147 ;  /* 0x00000093ff93723e */ /* 0x000fe200000010ff */
[----:B------:R-:W-:Y:S01]  /*158a0*/  FMUL R150, R150, R2 ;  /* 0x0000000296967220 */ /* 0x000fe20000400000 */
[----:B------:R-:W-:Y:S02]  /*158b0*/  F2FP.BF16.F32.PACK_AB R148, RZ, R148 ;  /* 0x00000094ff94723e */ /* 0x000fe400000010ff */
[----:B------:R-:W-:Y:S01]  /*158c0*/  F2FP.BF16.F32.PACK_AB R149, RZ, R149 ;  /* 0x00000095ff95723e */ /* 0x000fe200000010ff */
[----:B------:R-:W-:Y:S01]  /*158d0*/  FMUL R151, R151, R2 ;  /* 0x0000000297977220 */ /* 0x000fe20000400000 */
[----:B------:R-:W-:Y:S01]  /*158e0*/  @P2 STG.E.U16 desc[UR36][R4.64+0x1e2], R145 ;  /* 0x0001e29104002986 */ /* 0x000fe2000c101524 */
[----:B------:R-:W-:-:S03]  /*158f0*/  F2FP.BF16.F32.PACK_AB R150, RZ, R150 ;  /* 0x00000096ff96723e */ /* 0x000fc600000010ff */
[----:B------:R-:W-:Y:S01]  /*15900*/  @P5 STG.E.U16 desc[UR36][R6.64+0x1e0], R146 ;  /* 0x0001e09206005986 */ /* 0x000fe2000c101524 */
[----:B------:R-:W-:-:S03]  /*15910*/  F2FP.BF16.F32.PACK_AB R151, RZ, R151 ;  /* 0x00000097ff97723e */ /* 0x000fc600000010ff */
[----:B------:R-:W-:Y:S04]  /*15920*/  @P4 STG.E.U16 desc[UR36][R6.64+0x1e2], R147 ;  /* 0x0001e29306004986 */ /* 0x000fe8000c101524 */
[----:B------:R-:W-:Y:S04]  /*15930*/  @P3 STG.E.U16 desc[UR36][R4.64+0x1f0], R148 ;  /* 0x0001f09404003986 */ /* 0x000fe8000c101524 */
[----:B------:R0:W-:Y:S02]  /*15940*/  @P1 STG.E.U16 desc[UR36][R4.64+0x1f2], R149 ;  /* 0x0001f29504001986 */ /* 0x0001e4000c101524 */
[----:B0-----:R-:W-:-:S02]  /*15950*/  @P6 IMAD.MOV.U32 R4, RZ, RZ, R6 ;  /* 0x000000ffff046224 */ /* 0x001fc400078e0006 */
[----:B------:R-:W-:-:S05]  /*15960*/  @P6 IMAD.MOV.U32 R5, RZ, RZ, R7 ;  /* 0x000000ffff056224 */ /* 0x000fca00078e0007 */
[----:B------:R0:W-:Y:S04]  /*15970*/  @P6 STG.E.U16 desc[UR36][R4.64+0x1f0], R150 ;  /* 0x0001f09604006986 */ /* 0x0001e8000c101524 */
[----:B------:R0:W-:Y:S02]  /*15980*/  @P0 STG.E.U16 desc[UR36][R6.64+0x1f2], R151 ;  /* 0x0001f29706000986 */ /* 0x0001e4000c101524 */
.L_x_542:
[----:B------:R-:W-:Y:S05]  /*15990*/  BSYNC B0 ;  /* 0x0000000000007941 */ /* 0x000fea0003800000 */
.L_x_34:
[----:B0-----:R-:W2:Y:S04]  /*159a0*/  LDL.LU R5, [R1+0x200] ;  /* 0x0002000001057983 */ /* 0x001ea80000300800 */
[----:B------:R-:W2:Y:S01]  /*159b0*/  LDL.LU R4, [R1+0x204] ;  /* 0x0002040001047983 */ /* 0x000ea20000300800 */
[----:B------:R-:W-:Y:S01]  /*159c0*/  ULDC UR4, c[0x0][0xc] ;  /* 0x0000030000047ab9 */ /* 0x000fe20000000800 */
[----:B------:R-:W-:Y:S01]  /*159d0*/  ULDC UR5, c[0x0][0x10] ;  /* 0x0000040000057ab9 */ /* 0x000fe20000000800 */
[----:B-----5:R-:W2:Y:S01]  /*159e0*/  LDC R3, c[0x0][0x14] ;  /* 0x00000500ff037b82 */ /* 0x020ea20000000800 */
[----:B------:R-:W-:Y:S01]  /*159f0*/  UIMAD.WIDE.U32 UR4, UR4, UR5, URZ ;  /* 0x00000005040472a5 */ /* 0x000fe2000f8e003f */
[----:B----4-:R-:W-:Y:S01]  /*15a00*/  PRMT R0, RZ, 0x7610, R0 ;  /* 0x00007610ff007816 */ /* 0x010fe20000000000 */
[----:B------:R-:W-:Y:S01]  /*15a10*/  UMOV UR42, 0xffffffff ;  /* 0xffffffff002a7882 */ /* 0x000fe20000000000 */
[----:B------:R-:W-:-:S03]  /*15a20*/  UMOV UR43, 0xffffffff ;  /* 0xffffffff002b7882 */ /* 0x000fc60000000000 */
[----:B--2---:R-:W-:-:S04]  /*15a30*/  IMAD.WIDE.U32 R4, R3, UR4, R4 ;  /* 0x0000000403047c25 */ /* 0x004fc8000f8e0004 */
[----:B------:R-:W-:Y:S01]  /*15a40*/  IMAD R3, R3, UR5, RZ ;  /* 0x0000000503037c24 */ /* 0x000fe2000f8e02ff */
[----:B------:R-:W-:Y:S01]  /*15a50*/  ULDC.64 UR4, c[0x0][0x650] ;  /* 0x0001940000047ab9 */ /* 0x000fe20000000a00 */
[----:B------:R-:W-:Y:S01]  /*15a60*/  IMAD.MOV.U32 R7, RZ, RZ, R4 ;  /* 0x000000ffff077224 */ /* 0x000fe200078e0004 */
[----:B------:R-:W-:Y:S02]  /*15a70*/  ISETP.GE.U32.AND P0, PT, R4, UR4, PT ;  /* 0x0000000404007c0c */ /* 0x000fe4000bf06070 */
[----:B------:R-:W-:-:S04]  /*15a80*/  IADD3 R6, R5, R3, RZ ;  /* 0x0000000305067210 */ /* 0x000fc80007ffe0ff */
[----:B------:R-:W-:Y:S01]  /*15a90*/  ISETP.GE.U32.AND.EX P0, PT, R6, UR5, PT, P0 ;  /* 0x0000000506007c0c */ /* 0x000fe2000bf06100 */
[----:B------:R0:W-:Y:S04]  /*15aa0*/  STL [R1+0x200], R6 ;  /* 0x0002000601007387 */ /* 0x0001e80000100800 */
[----:B------:R0:W-:Y:S08]  /*15ab0*/  STL [R1+0x204], R7 ;  /* 0x0002040701007387 */ /* 0x0001f00000100800 */
[----:B------:R-:W-:Y:S05]  /*15ac0*/  @P0 BRA `(.L_x_543) ;  /* 0x0000000400880947 */ /* 0x000fea0003800000 */
[----:B------:R-:W2:Y:S01]  /*15ad0*/  S2UR UR6, SR_CTAID.X ;  /* 0x00000000000679c3 */ /* 0x000ea20000002500 */
[----:B------:R-:W-:Y:S01]  /*15ae0*/  ULDC.64 UR12, c[0x0][0x628] ;  /* 0x00018a00000c7ab9 */ /* 0x000fe20000000a00 */
[----:B------:R-:W-:Y:S01]  /*15af0*/  ULDC UR4, c[0x0][0x150] ;  /* 0x0000540000047ab9 */ /* 0x000fe20000000800 */
[----:B------:R-:W-:Y:S01]  /*15b00*/  ISETP.NE.U32.AND P0, PT, RZ, UR12, PT ;  /* 0x0000000cff007c0c */ /* 0x000fe2000bf05070 */
[----:B------:R-:W-:Y:S01]  /*15b10*/  ULDC UR15, c[0x0][0x630] ;  /* 0x00018c00000f7ab9 */ /* 0x000fe20000000800 */
[C---:B------:R-:W-:Y:S01]  /*15b20*/  R2UR UR16, R7.reuse ;  /* 0x00000000071072ca */ /* 0x040fe200000e0000 */
[----:B------:R-:W-:Y:S01]  /*15b30*/  ULDC UR19, c[0x0][0x154] ;  /* 0x0000550000137ab9 */ /* 0x000fe20000000800 */
[----:B------:R-:W-:Y:S01]  /*15b40*/  ISETP.NE.AND.EX P0, PT, RZ, UR13, PT, P0 ;  /* 0x0000000dff007c0c */ /* 0x000fe2000bf05300 */
[----:B------:R-:W4:Y:S01]  /*15b50*/  S2UR UR18, SR_CTAID.Y ;  /* 0x00000000001279c3 */ /* 0x000f220000002600 */
[----:B------:R-:W-:Y:S02]  /*15b60*/  R2UR UR17, R6 ;  /* 0x00000000061172ca */ /* 0x000fe400000e0000 */
[----:B------:R-:W-:-:S02]  /*15b70*/  R2UR UR10, R7 ;  /* 0x00000000070a72ca */ /* 0x000fc400000e0000 */
[----:B------:R-:W-:Y:S02]  /*15b80*/  R2UR UR11, R6 ;  /* 0x00000000060b72ca */ /* 0x000fe400000e0000 */
[----:B--2---:R-:W-:-:S05]  /*15b90*/  I2FP.F32.U32 R0, UR6 ;  /* 0x0000000600007c45 */ /* 0x004fca0008201000 */
[----:B------:R-:W-:-:S04]  /*15ba0*/  FMUL R0, R0, UR4 ;  /* 0x0000000400007c20 */ /* 0x000fc80008400000 */
[----:B------:R2:W0:Y:S01]  /*15bb0*/  F2I.U32.TRUNC.NTZ R3, R0 ;  /* 0x0000000000037305 */ /* 0x000422000020f000 */
[----:B----4-:R-:W-:Y:S05]  /*15bc0*/  @!P0 BRA `(.L_x_544) ;  /* 0x0000000000308947 */ /* 0x010fea0003800000 */
        /* <DEDUP_REMOVED lines=12> */
.L_x_544:
[----:B------:R-:W-:Y:S01]  /*15c90*/  USHF.R.U64 UR43, UR10, UR15, UR11 ;  /* 0x0000000f0a2b7299 */ /* 0x000fe2000800120b */
[----:B--2---:R-:W-:Y:S01]  /*15ca0*/  I2FP.F32.U32 R0, UR18 ;  /* 0x0000001200007c45 */ /* 0x004fe20008201000 */
[----:B------:R-:W-:Y:S02]  /*15cb0*/  USHF.R.U32.HI UR4, URZ, UR15, UR11 ;  /* 0x0000000f3f047299 */ /* 0x000fe4000801160b */
[----:B------:R-:W-:Y:S02]  /*15cc0*/  UIADD3 UR10, UP0, URZ, -UR43, URZ ;  /* 0x8000002b3f0a7290 */ /* 0x000fe4000ff1e03f */
[----:B------:R-:W-:Y:S01]  /*15cd0*/  FMUL R0, R0, UR19 ;  /* 0x0000001300007c20 */ /* 0x000fe20008400000 */
[----:B------:R-:W-:Y:S01]  /*15ce0*/  ULDC.64 UR12, c[0x0][0x620] ;  /* 0x00018800000c7ab9 */ /* 0x000fe20000000a00 */
[----:B------:R-:W-:Y:S01]  /*15cf0*/  UIADD3.X UR4, URZ, ~UR4, URZ, UP0, !UPT ;  /* 0x800000043f047290 */ /* 0x000fe200087fe43f */
[----:B------:R-:W-:Y:S01]  /*15d00*/  UMOV UR8, UR16 ;  /* 0x0000001000087c82 */ /* 0x000fe20008000000 */
[----:B------:R-:W-:-:S02]  /*15d10*/  UMOV UR9, UR17 ;  /* 0x0000001100097c82 */ /* 0x000fc40008000000 */
[----:B------:R-:W-:Y:S01]  /*15d20*/  UIMAD UR4, UR4, UR12, URZ ;  /* 0x0000000c040472a4 */ /* 0x000fe2000f8e023f */
[----:B------:R-:W2:Y:S01]  /*15d30*/  F2I.U32.TRUNC.NTZ R0, R0 ;  /* 0x0000000000007305 */ /* 0x000ea2000020f000 */
[----:B------:R-:W-:Y:S01]  /*15d40*/  UIMAD.WIDE.U32 UR8, UR10, UR12, UR8 ;  /* 0x0000000c0a0872a5 */ /* 0x000fe2000f8e0008 */
[----:B0-----:R-:W-:Y:S01]  /*15d50*/  R2UR UR12, R3 ;  /* 0x00000000030c72ca */ /* 0x001fe200000e0000 */
[----:B------:R-:W-:Y:S01]  /*15d60*/  UIMAD UR10, UR10, UR13, UR4 ;  /* 0x0000000d0a0a72a4 */ /* 0x000fe2000f8e0204 */
[----:B------:R-:W-:Y:S01]  /*15d70*/  ULDC UR11, c[0x0][0x618] ;  /* 0x00018600000b7ab9 */ /* 0x000fe20000000800 */
[----:B------:R-:W-:Y:S02]  /*15d80*/  ULDC UR21, c[0x0][0x658] ;  /* 0x0001960000157ab9 */ /* 0x000fe40000000800 */
[----:B------:R-:W-:Y:S01]  /*15d90*/  UIADD3 UR9, UR9, UR10, URZ ;  /* 0x0000000a09097290 */ /* 0x000fe2000fffe03f */
[----:B------:R-:W-:Y:S01]  /*15da0*/  UMOV UR15, 0xffffffff ;  /* 0xffffffff000f7882 */ /* 0x000fe20000000000 */
[----:B------:R-:W-:Y:S01]  /*15db0*/  ULDC.64 UR4, c[0x0][0x640] ;  /* 0x0001900000047ab9 */ /* 0x000fe20000000a00 */
[----:B------:R-:W-:Y:S01]  /*15dc0*/  USHF.L.U32 UR15, UR15, UR21, URZ ;  /* 0x000000150f0f7299 */ /* 0x000fe2000800063f */
[----:B------:R-:W-:Y:S01]  /*15dd0*/  ISETP.NE.U32.AND P0, PT, RZ, UR4, PT ;  /* 0x00000004ff007c0c */ /* 0x000fe2000bf05070 */
[----:B------:R-:W-:-:S02]  /*15de0*/  USHF.R.U64 UR16, UR8, UR11, UR9 ;  /* 0x0000000b08107299 */ /* 0x000fc40008001209 */
[----:B------:R-:W-:Y:S01]  /*15df0*/  USHF.R.U32.HI UR8, URZ, UR11, UR9 ;  /* 0x0000000b3f087299 */ /* 0x000fe20008011609 */
[----:B--2---:R-:W-:Y:S01]  /*15e00*/  R2UR UR14, R0 ;  /* 0x00000000000e72ca */ /* 0x004fe200000e0000 */
[----:B------:R-:W-:Y:S01]  /*15e10*/  ULDC UR17, c[0x0][0x608] ;  /* 0x0001820000117ab9 */ /* 0x000fe20000000800 */
[----:B------:R-:W-:Y:S01]  /*15e20*/  ULOP3.LUT UR41, URZ, UR15, URZ, 0x33, !UPT ;  /* 0x0000000f3f297292 */ /* 0x000fe2000f8e333f */
[----:B------:R-:W-:Y:S01]  /*15e30*/  ISETP.NE.AND.EX P0, PT, RZ, UR5, PT, P0 ;  /* 0x00000005ff007c0c */ /* 0x000fe2000bf05300 */
[----:B------:R-:W-:Y:S02]  /*15e40*/  USHF.R.U64 UR15, UR16, UR17, UR8 ;  /* 0x00000011100f7299 */ /* 0x000fe40008001208 */
[----:B------:R-:W-:Y:S02]  /*15e50*/  USHF.R.U32.HI UR8, URZ, UR17, UR8 ;  /* 0x000000113f087299 */ /* 0x000fe40008011608 */
[----:B------:R-:W-:Y:S02]  /*15e60*/  UIADD3 UR12, -UR12, URZ, URZ ;  /* 0x0000003f0c0c7290 */ /* 0x000fe4000fffe13f */
[----:B------:R-:W-:Y:S01]  /*15e70*/  USHF.R.U64 UR17, UR15, UR21, UR8 ;  /* 0x000000150f117299 */ /* 0x000fe20008001208 */
[----:B------:R-:W-:Y:S01]  /*15e80*/  UMOV UR19, 0x1 ;  /* 0x0000000100137882 */ /* 0x000fe20000000000 */
[----:B------:R-:W-:Y:S01]  /*15e90*/  ULDC UR13, c[0x0][0x144] ;  /* 0x00005100000d7ab9 */ /* 0x000fe20000000800 */
[----:B------:R-:W-:Y:S01]  /*15ea0*/  ULDC UR7, c[0x0][0x600] ;  /* 0x0001800000077ab9 */ /* 0x000fe20000000800 */
[----:B------:R-:W-:-:S02]  /*15eb0*/  USHF.L.U32 UR24, UR19, UR21, URZ ;  /* 0x0000001513187299 */ /* 0x000fc4000800063f */
[----:B------:R-:W-:Y:S02]  /*15ec0*/  USHF.R.U32.HI UR8, URZ, UR21, UR8 ;  /* 0x000000153f087299 */ /* 0x000fe40008011608 */
[----:B------:R-:W-:Y:S02]  /*15ed0*/  UIMAD UR21, UR13, UR12, UR6 ;  /* 0x0000000c0d1572a4 */ /* 0x000fe4000f8e0206 */
[----:B------:R-:W-:Y:S02]  /*15ee0*/  UIADD3 UR20, UR7, -0x1, URZ ;  /* 0xffffffff07147890 */ /* 0x000fe4000fffe03f */
[----:B------:R-:W-:Y:S01]  /*15ef0*/  UIADD3 UR19, -UR14, URZ, URZ ;  /* 0x0000003f0e137290 */ /* 0x000fe2000fffe13f */
[----:B------:R-:W-:Y:S01]  /*15f00*/  ULDC UR25, c[0x0][0x148] ;  /* 0x0000520000197ab9 */ /* 0x000fe20000000800 */
[----:B------:R-:W-:Y:S01]  /*15f10*/  ULDC UR22, c[0x0][0x648] ;  /* 0x0001920000167ab9 */ /* 0x000fe20000000800 */
[----:B------:R-:W-:Y:S01]  /*15f20*/  ULDC UR23, c[0x0][0x638] ;  /* 0x00018e0000177ab9 */ /* 0x000fe20000000800 */
        /* <DEDUP_REMOVED lines=14> */
.L_x_545:
[----:B------:R-:W-:Y:S01]  /*16010*/  UISETP.NE.AND UP0, UPT, UR45, URZ, UPT ;  /* 0x0000003f2d00728c */ /* 0x000fe2000bf05270 */
[----:B------:R-:W-:Y:S01]  /*16020*/  IMAD.MOV.U32 R0, RZ, RZ, 0x1 ;  /* 0x00000001ff007424 */ /* 0x000fe200078e00ff */
[----:B------:R-:W-:Y:S02]  /*16030*/  USHF.R.U64 UR4, UR6, UR22, UR8 ;  /* 0x0000001606047299 */ /* 0x000fe40008001208 */
[----:B------:R-:W-:Y:S02]  /*16040*/  ULOP3.LUT UR41, UR15, UR41, URZ, 0xc0, !UPT ;  /* 0x000000290f297292 */ /* 0x000fe4000f8ec03f */
[----:B------:R-:W-:Y:S02]  /*16050*/  UIADD3 UR5, -UR4, URZ, URZ ;  /* 0x0000003f04057290 */ /* 0x000fe4000fffe13f */
[----:B------:R-:W-:Y:S02]  /*16060*/  UIMAD UR41, UR24, UR4, UR41 ;  /* 0x00000004182972a4 */ /* 0x000fe4000f8e0229 */
[----:B------:R-:W-:-:S02]  /*16070*/  ULOP3.LUT UR16, UR16, UR20, URZ, 0xc0, !UPT ;  /* 0x0000001410107292 */ /* 0x000fc4000f8ec03f */
[----:B------:R-:W-:Y:S02]  /*16080*/  @UP0 UIMAD UR21, UR25, UR19, UR18 ;  /* 0x00000013191502a4 */ /* 0x000fe4000f8e0212 */
[----:B------:R-:W-:-:S03]  /*16090*/  UIMAD UR4, UR5, UR23, UR17 ;  /* 0x00000017050472a4 */ /* 0x000fc6000f8e0211 */
[----:B------:R-:W-:Y:S01]  /*160a0*/  ULDC UR5, c[0x0][0x610] ;  /* 0x0001840000057ab9 */ /* 0x000fe20000000800 */
[----:B------:R-:W-:Y:S02]  /*160b0*/  UIMAD UR4, UR4, UR7, UR16 ;  /* 0x00000007040472a4 */ /* 0x000fe4000f8e0210 */
[----:B------:R-:W-:-:S04]  /*160c0*/  UIMAD UR41, UR41, UR5, UR21 ;  /* 0x00000005292972a4 */ /* 0x000fc8000f8e0215 */
[----:B------:R-:W-:Y:S02]  /*160d0*/  USEL UR42, UR4, UR41, !UP0 ;  /* 0x00000029042a7287 */ /* 0x000fe4000c000000 */
[----:B------:R-:W-:-:S12]  /*160e0*/  USEL UR41, UR41, UR4, !UP0 ;  /* 0x0000000429297287 */ /* 0x000fd8000c000000 */
.L_x_543:
[----:B------:R-:W-:-:S13]  /*160f0*/  LOP3.LUT P0, RZ, R0, 0xff, RZ, 0xc0, !PT ;  /* 0x000000ff00ff7812 */ /* 0x000fda000780c0ff */
[----:B------:R-:W-:Y:S05]  /*16100*/  @P0 BRA `(.L_x_546) ;  /* 0xfffffeb000a00947 */ /* 0x000fea000383ffff */
[----:B------:R-:W-:Y:S05]  /*16110*/  EXIT ;  /* 0x000000000000794d */ /* 0x000fea0003800000 */
.L_x_7:
[----:B------:R-:W2:Y:S01]  /*16120*/  LDL R5, [R1+0x204] ;  /* 0x0002040001057983 */ /* 0x000ea20000100800 */
[----:B------:R-:W-:-:S03]  /*16130*/  ULDC.64 UR4, c[0x0][0x650] ;  /* 0x0001940000047ab9 */ /* 0x000fc60000000a00 */
[----:B------:R-:W3:Y:S01]  /*16140*/  LDL R4, [R1+0x200] ;  /* 0x0002000001047983 */ /* 0x000ee20000100800 */
[----:B------:R-:W-:Y:S01]  /*16150*/  PRMT R0, RZ, 0x7610, R0 ;  /* 0x00007610ff007816 */ /* 0x000fe20000000000 */
[----:B------:R-:W-:Y:S02]  /*16160*/  IMAD.MOV.U32 R2, RZ, RZ, -0x1 ;  /* 0xffffffffff027424 */ /* 0x000fe400078e00ff */
[----:B------:R-:W-:Y:S02]  /*16170*/  IMAD.MOV.U32 R3, RZ, RZ, -0x1 ;  /* 0xffffffffff037424 */ /* 0x000fe400078e00ff */
[----:B------:R-:W-:Y:S01]  /*16180*/  IMAD.MOV.U32 R9, RZ, RZ, -0x1 ;  /* 0xffffffffff097424 */ /* 0x000fe200078e00ff */
[----:B--2---:R-:W-:-:S04]  /*16190*/  ISETP.GE.U32.AND P0, PT, R5, UR4, PT ;  /* 0x0000000405007c0c */ /* 0x004fc8000bf06070 */
[----:B---3--:R-:W-:-:S13]  /*161a0*/  ISETP.GE.U32.AND.EX P0, PT, R4, UR5, PT, P0 ;  /* 0x0000000504007c0c */ /* 0x008fda000bf06100 */
        /* <DEDUP_REMOVED lines=21> */
.L_x_548:
[----:B------:R-:W-:Y:S01]  /*16300*/  USHF.R.U64 UR4, UR14, UR19, UR15 ;  /* 0x000000130e047299 */ /* 0x000fe2000800120f */
[----:B------:R-:W-:Y:S01]  /*16310*/  R2UR UR7, R4 ;  /* 0x00000000040772ca */ /* 0x000fe200000e0000 */
[----:B------:R-:W-:Y:S02]  /*16320*/  USHF.R.U32.HI UR5, URZ, UR19, UR15 ;  /* 0x000000133f057299 */ /* 0x000fe4000801160f */
[----:B------:R-:W-:Y:S01]  /*16330*/  UIADD3 UR13, UP0, URZ, -UR4, URZ ;  /* 0x800000043f0d7290 */ /* 0x000fe2000ff1e03f */
[----:B------:R-:W-:Y:S01]  /*16340*/  ULDC.64 UR14, c[0x0][0x620] ;  /* 0x00018800000e7ab9 */ /* 0x000fe20000000a00 */
[----:B------:R-:W-:Y:S02]  /*16350*/  UMOV UR6, UR20 ;  /* 0x0000001400067c82 */ /* 0x000fe40008000000 */
[----:B------:R-:W-:Y:S02]  /*16360*/  UIADD3.X UR5, URZ, ~UR5, URZ, UP0, !UPT ;  /* 0x800000053f057290 */ /* 0x000fe400087fe43f */
[----:B------:R-:W-:-:S02]  /*16370*/  UISETP.NE.AND UP1, UPT, UR45, URZ, UPT ;  /* 0x0000003f2d00728c */ /* 0x000fc4000bf25270 */
[----:B------:R-:W-:Y:S02]  /*16380*/  UIMAD UR5, UR5, UR14, URZ ;  /* 0x0000000e050572a4 */ /* 0x000fe4000f8e023f */
[----:B------:R-:W-:Y:S02]  /*16390*/  UIMAD.WIDE.U32 UR6, UR13, UR14, UR6 ;  /* 0x0000000e0d0672a5 */ /* 0x000fe4000f8e0006 */
[----:B------:R-:W-:Y:S01]  /*163a0*/  UIMAD UR5, UR13, UR15, UR5 ;  /* 0x0000000f0d0572a4 */ /* 0x000fe2000f8e0205 */
[----:B------:R-:W-:Y:S02]  /*163b0*/  ULDC UR14, c[0x0][0x608] ;  /* 0x00018200000e7ab9 */ /* 0x000fe40000000800 */
[----:B------:R-:W-:Y:S01]  /*163c0*/  ULDC UR13, c[0x0][0x618] ;  /* 0x00018600000d7ab9 */ /* 0x000fe20000000800 */
[----:B------:R-:W-:Y:S01]  /*163d0*/  UIADD3 UR5, UR7, UR5, URZ ;  /* 0x0000000507057290 */ /* 0x000fe2000fffe03f */
[----:B------:R-:W-:Y:S01]  /*163e0*/  ULDC UR22, c[0x0][0x658] ;  /* 0x0001960000167ab9 */ /* 0x000fe20000000800 */
[----:B------:R-:W-:-:S02]  /*163f0*/  @UP1 UIMAD UR8, UR11, UR12, UR10 ;  /* 0x0000000c0b0812a4 */ /* 0x000fc4000f8e020a */
[----:B------:R-:W-:Y:S02]  /*16400*/  USHF.R.U64 UR17, UR6, UR13, UR5 ;  /* 0x0000000d06117299 */ /* 0x000fe40008001205 */
[----:B------:R-:W-:Y:S01]  /*16410*/  USHF.R.U32.HI UR5, URZ, UR13, UR5 ;  /* 0x0000000d3f057299 */ /* 0x000fe20008011605 */
[----:B------:R-:W-:Y:S01]  /*16420*/  ULDC.64 UR6, c[0x0][0x640] ;  /* 0x0001900000067ab9 */ /* 0x000fe20000000a00 */
[----:B------:R-:W-:Y:S01]  /*16430*/  UMOV UR10, 0xffffffff ;  /* 0xffffffff000a7882 */ /* 0x000fe20000000000 */
[----:B------:R-:W-:Y:S01]  /*16440*/  ISETP.NE.U32.AND P0, PT, RZ, UR6, PT ;  /* 0x00000006ff007c0c */ /* 0x000fe2000bf05070 */
[----:B------:R-:W-:Y:S02]  /*16450*/  USHF.R.U64 UR18, UR17, UR14, UR5 ;  /* 0x0000000e11127299 */ /* 0x000fe40008001205 */
[----:B------:R-:W-:Y:S01]  /*16460*/  USHF.R.U32.HI UR5, URZ, UR14, UR5 ;  /* 0x0000000e3f057299 */ /* 0x000fe20008011605 */
[----:B------:R-:W-:Y:S01]  /*16470*/  ISETP.NE.AND.EX P0, PT, RZ, UR7, PT, P0 ;  /* 0x00000007ff007c0c */ /* 0x000fe2000bf05300 */
[----:B------:R-:W-:-:S02]  /*16480*/  USHF.L.U32 UR11, UR10, UR22, URZ ;  /* 0x000000160a0b7299 */ /* 0x000fc4000800063f */
[----:B------:R-:W-:Y:S01]  /*16490*/  USHF.R.U64 UR19, UR18, UR22, UR5 ;  /* 0x0000001612137299 */ /* 0x000fe20008001205 */
[----:B------:R-:W-:Y:S01]  /*164a0*/  ULDC UR20, c[0x0][0x600] ;  /* 0x0001800000147ab9 */ /* 0x000fe20000000800 */
[----:B------:R-:W-:Y:S02]  /*164b0*/  USHF.R.U32.HI UR10, URZ, UR22, UR5 ;  /* 0x000000163f0a7299 */ /* 0x000fe40008011605 */
[----:B------:R-:W-:Y:S02]  /*164c0*/  UIADD3 UR21, UR20, -0x1, URZ ;  /* 0xffffffff14157890 */ /* 0x000fe4000fffe03f */
[----:B------:R-:W-:Y:S01]  /*164d0*/  ULOP3.LUT UR26, URZ, UR11, URZ, 0x33, !UPT ;  /* 0x0000000b3f1a7292 */ /* 0x000fe2000f8e333f */
        /* <DEDUP_REMOVED lines=17> */
.L_x_549:
[----:B------:R-:W-:Y:S01]  /*165f0*/  USHF.R.U64 UR6, UR5, UR23, UR10 ;  /* 0x0000001705067299 */ /* 0x000fe2000800120a */
[----:B------:R-:W-:Y:S01]  /*16600*/  IMAD.MOV.U32 R0, RZ, RZ, 0x1 ;  /* 0x00000001ff007424 */ /* 0x000fe200078e00ff */
[----:B------:R-:W-:Y:S01]  /*16610*/  USHF.L.U32 UR25, UR25, UR22, URZ ;  /* 0x0000001619197299 */ /* 0x000fe2000800063f */
[----:B------:R-:W-:Y:S01]  /*16620*/  IMAD.U32 R9, RZ, RZ, UR4 ;  /* 0x00000004ff097e24 */ /* 0x000fe2000f8e00ff */
[----:B------:R-:W-:Y:S02]  /*16630*/  ULOP3.LUT UR5, UR18, UR26, URZ, 0xc0, !UPT ;  /* 0x0000001a12057292 */ /* 0x000fe4000f8ec03f */
[----:B------:R-:W-:Y:S02]  /*16640*/  UIADD3 UR7, -UR6, URZ, URZ ;  /* 0x0000003f06077290 */ /* 0x000fe4000fffe13f */
[----:B------:R-:W-:Y:S02]  /*16650*/  UIMAD UR6, UR25, UR6, UR5 ;  /* 0x00000006190672a4 */ /* 0x000fe4000f8e0205 */
[----:B------:R-:W-:-:S02]  /*16660*/  ULOP3.LUT UR17, UR17, UR21, URZ, 0xc0, !UPT ;  /* 0x0000001511117292 */ /* 0x000fc4000f8ec03f */
[----:B------:R-:W-:Y:S02]  /*16670*/  UIMAD UR5, UR7, UR24, UR19 ;  /* 0x00000018070572a4 */ /* 0x000fe4000f8e0213 */
[----:B------:R-:W-:Y:S01]  /*16680*/  UISETP.NE.AND UP0, UPT, UR45, URZ, UPT ;  /* 0x0000003f2d00728c */ /* 0x000fe2000bf05270 */
[----:B------:R-:W-:Y:S01]  /*16690*/  ULDC UR7, c[0x0][0x610] ;  /* 0x0001840000077ab9 */ /* 0x000fe20000000800 */
[----:B------:R-:W-:Y:S02]  /*166a0*/  UIMAD UR5, UR5, UR20, UR17 ;  /* 0x00000014050572a4 */ /* 0x000fe4000f8e0211 */
[----:B------:R-:W-:-:S04]  /*166b0*/  UIMAD UR8, UR6, UR7, UR8 ;  /* 0x00000007060872a4 */ /* 0x000fc8000f8e0208 */
[----:B------:R-:W-:Y:S02]  /*166c0*/  USEL UR6, UR5, UR8, !UP0 ;  /* 0x0000000805067287 */ /* 0x000fe4000c000000 */
[----:B------:R-:W-:-:S04]  /*166d0*/  USEL UR8, UR8, UR5, !UP0 ;  /* 0x0000000508087287 */ /* 0x000fc8000c000000 */
[----:B------:R-:W-:Y:S02]  /*166e0*/  MOV R3, UR6 ;  /* 0x0000000600037c02 */ /* 0x000fe40008000f00 */
[----:B------:R-:W-:-:S07]  /*166f0*/  IMAD.U32 R2, RZ, RZ, UR8 ;  /* 0x00000008ff027e24 */ /* 0x000fce000f8e00ff */
.L_x_547:
[----:B------:R-:W-:-:S08]  /*16700*/  NOP ;  /* 0x0000000000007918 */ /* 0x000fd00000000000 */
[----:B0-----:R-:W0:-:S00]  /*16710*/  USETMAXREG.DEALLOC.CTAPOOL 0x18 ;  /* 0x00000018000079c8 */ /* 0x001e0000080e0500 */
[----:B------:R-:W-:-:S13]  /*16720*/  ISETP.NE.AND P0, PT, RZ, UR9, PT ;  /* 0x00000009ff007c0c */ /* 0x000fda000bf05270 */
[----:B------:R-:W-:Y:S05]  /*16730*/  @P0 EXIT ;  /* 0x000000000000094d */ /* 0x000fea0003800000 */
[----:B0-----:R-:W-:Y:S01]  /*16740*/  LOP3.LUT P0, RZ, R0, 0xff, RZ, 0xc0, !PT ;  /* 0x000000ff00ff7812 */ /* 0x001fe2000780c0ff */
[----:B------:R-:W-:Y:S02]  /*16750*/  IMAD.MOV.U32 R0, RZ, RZ, 0x1 ;  /* 0x00000001ff007424 */ /* 0x000fe400078e00ff */
[----:B------:R-:W-:-:S10]  /*16760*/  IMAD.MOV.U32 R6, RZ, RZ, RZ ;  /* 0x000000ffff067224 */ /* 0x000fd400078e00ff */
[----:B------:R-:W-:Y:S05]  /*16770*/  @!P0 BRA `(.L_x_550) ;  /* 0x0000000c00b08947 */ /* 0x000fea0003800000 */
[----:B------:R-:W0:Y:S01]  /*16780*/  S2UR UR6, SR_CgaCtaId ;  /* 0x00000000000679c3 */ /* 0x000e220000008800 */
[----:B------:R-:W-:Y:S01]  /*16790*/  ULDC UR4, c[0x0][0x28c] ;  /* 0x0000a30000047ab9 */ /* 0x000fe20000000800 */
[----:B------:R-:W-:Y:S01]  /*167a0*/  ULDC UR5, c[0x0][0x600] ;  /* 0x0001800000057ab9 */ /* 0x000fe20000000800 */
[----:B------:R-:W-:Y:S01]  /*167b0*/  UIADD3 UR11, UR4, 0x1f, URZ ;  /* 0x0000001f040b7890 */ /* 0x000fe2000fffe03f */
[----:B------:R-:W-:Y:S01]  /*167c0*/  BSSY B0, `(.L_x_550) ;  /* 0x00000e7000007945 */ /* 0x000fe20003800000 */
[----:B------:R-:W-:Y:S01]  /*167d0*/  ULDC UR9, c[0x0][0x658] ;  /* 0x0001960000097ab9 */ /* 0x000fe20000000800 */
[----:B------:R-:W-:Y:S01]  /*167e0*/  UMOV UR10, 0xffffffff ;  /* 0xffffffff000a7882 */ /* 0x000fe20000000000 */
[----:B------:R-:W-:Y:S01]  /*167f0*/  UMOV UR14, 0x1 ;  /* 0x00000001000e7882 */ /* 0x000fe20000000000 */
[----:B------:R-:W-:Y:S01]  /*16800*/  USHF.R.S32.HI UR12, URZ, 0x1f, UR11 ;  /* 0x0000001f3f0c7899 */ /* 0x000fe2000801140b */
[----:B------:R-:W-:Y:S01]  /*16810*/  IMAD.MOV.U32 R8, RZ, RZ, 0x1 ;  /* 0x00000001ff087424 */ /* 0x000fe200078e00ff */
[----:B------:R-:W-:Y:S01]  /*16820*/  ULDC UR7, c[0x0][0xc] ;  /* 0x0000030000077ab9 */ /* 0x000fe20000000800 */
[----:B------:R-:W-:Y:S01]  /*16830*/  UIADD3 UR4, UR5, -0x1, URZ ;  /* 0xffffffff05047890 */ /* 0x000fe2000fffe03f */
[----:B------:R-:W-:Y:S01]  /*16840*/  IMAD.MOV.U32 R0, RZ, RZ, 0x1 ;  /* 0x00000001ff007424 */ /* 0x000fe200078e00ff */
[----:B------:R-:W-:Y:S01]  /*16850*/  USHF.L.U32 UR16, UR10, UR9, URZ ;  /* 0x000000090a107299 */ /* 0x000fe2000800063f */
[----:B------:R-:W-:Y:S01]  /*16860*/  IMAD.MOV.U32 R6, RZ, RZ, RZ ;  /* 0x000000ffff067224 */ /* 0x000fe200078e00ff */
[----:B------:R-:W-:Y:S01]  /*16870*/  USHF.L.U32 UR5, UR14, UR9, URZ ;  /* 0x000000090e057299 */ /* 0x000fe2000800063f */
[----:B------:R-:W-:Y:S01]  /*16880*/  ULDC UR10, c[0x0][0x10] ;  /* 0x00000400000a7ab9 */ /* 0x000fe20000000800 */
[----:B------:R-:W-:Y:S01]  /*16890*/  ULEA.HI UR12, UR12, UR11, URZ, 0x5 ;  /* 0x0000000b0c0c7291 */ /* 0x000fe2000f8f283f */
[----:B------:R-:W-:Y:S01]  /*168a0*/  UMOV UR20, 0x5 ;  /* 0x0000000500147882 */ /* 0x000fe20000000000 */
[----:B------:R-:W-:-:S02]  /*168b0*/  ULOP3.LUT UR27, UR40, 0x2, URZ, 0xfc, !UPT ;  /* 0x00000002281b7892 */ /* 0x000fc4000f8efc3f */
[----:B------:R-:W-:Y:S02]  /*168c0*/  USHF.R.S32.HI UR17, URZ, 0x5, UR12 ;  /* 0x000000053f117899 */ /* 0x000fe4000801140c */
[----:B0-----:R-:W-:Y:S02]  /*168d0*/  ULOP3.LUT UR8, UR6, 0x1, URZ, 0xc0, !UPT ;  /* 0x0000000106087892 */ /* 0x001fe4000f8ec03f */
[----:B------:R-:W-:Y:S02]  /*168e0*/  USHF.R.U32.HI UR26, URZ, 0x1, UR6 ;  /* 0x000000013f1a7899 */ /* 0x000fe40008011606 */
[----:B------:R-:W-:Y:S02]  /*168f0*/  USHF.L.U32 UR13, UR6, 0x7, URZ ;  /* 0x00000007060d7899 */ /* 0x000fe4000800063f */
[----:B------:R-:W-:Y:S02]  /*16900*/  USHF.L.U32 UR25, UR6, 0xc, URZ ;  /* 0x0000000c06197899 */ /* 0x000fe4000800063f */
[----:B------:R-:W-:-:S02]  /*16910*/  ULOP3.LUT UR6, UR6, 0xfffffffe, URZ, 0xc0, !UPT ;  /* 0xfffffffe06067892 */ /* 0x000fc4000f8ec03f */
[----:B------:R-:W-:Y:S02]  /*16920*/  UISETP.GT.U32.AND UP0, UPT, UR8, 0xffff, UPT ;  /* 0x0000ffff0800788c */ /* 0x000fe4000bf04070 */
[----:B------:R-:W-:Y:S02]  /*16930*/  USHF.L.U32 UR18, UR14, UR6, URZ ;  /* 0x000000060e127299 */ /* 0x000fe4000800063f */
[----:B------:R-:W-:Y:S02]  /*16940*/  ULOP3.LUT UR9, UR6, 0x1, URZ, 0xfc, !UPT ;  /* 0x0000000106097892 */ /* 0x000fe4000f8efc3f */
[----:B------:R-:W-:Y:S02]  /*16950*/  UIMAD.WIDE.U32 UR6, UR7, UR10, URZ ;  /* 0x0000000a070672a5 */ /* 0x000fe4000f8e003f */
[----:B------:R-:W-:Y:S01]  /*16960*/  USEL UR8, UR8, 0xffff, !UP0 ;  /* 0x0000ffff08087887 */ /* 0x000fe2000c000000 */
[----:B------:R-:W-:Y:S01]  /*16970*/  ULDC UR10, c[0x0][0x14] ;  /* 0x00000500000a7ab9 */ /* 0x000fe20000000800 */
[----:B------:R-:W-:-:S02]  /*16980*/  USHF.L.U32 UR9, UR14, UR9, URZ ;  /* 0x000000090e097299 */ /* 0x000fc4000800063f */
[----:B------:R-:W-:Y:S02]  /*16990*/  UIMAD.WIDE.U32 UR22, UR6, UR10, URZ ;  /* 0x0000000a061672a5 */ /* 0x000fe4000f8e003f */
[----:B------:R-:W-:Y:S02]  /*169a0*/  UIMAD UR19, UR7, UR10, URZ ;  /* 0x0000000a071372a4 */ /* 0x000fe4000f8e023f */
[----:B------:R-:W-:Y:S02]  /*169b0*/  ULOP3.LUT UR8, UR8, 0xffff, URZ, 0xc0, !UPT ;  /* 0x0000ffff08087892 */ /* 0x000fe4000f8ec03f */
[----:B------:R-:W-:Y:S02]  /*169c0*/  ULOP3.LUT UR13, UR13, 0x80, URZ, 0xc0, !UPT ;  /* 0x000000800d0d7892 */ /* 0x000fe4000f8ec03f */
[----:B------:R-:W-:Y:S02]  /*169d0*/  ULOP3.LUT UR16, URZ, UR16, URZ, 0x33, !UPT ;  /* 0x000000103f107292 */ /* 0x000fe4000f8e333f */
[----:B------:R-:W-:-:S02]  /*169e0*/  ULOP3.LUT UR18, UR18, UR9, URZ, 0xfc, !UPT ;  /* 0x0000000912127292 */ /* 0x000fc4000f8efc3f */
[----:B------:R-:W-:Y:S02]  /*169f0*/  UIADD3 UR19, UR23, UR19, URZ ;  /* 0x0000001317137290 */ /* 0x000fe4000fffe03f */
[----:B------:R-:W-:Y:S02]  /*16a00*/  USHF.L.U32 UR20, UR20, UR8, URZ ;  /* 0x0000000814147299 */ /* 0x000fe4000800063f */
[----:B------:R-:W-:Y:S01]  /*16a10*/  UIADD3 UR34, UR17, 0x1, URZ ;  /* 0x0000000111227890 */ /* 0x000fe2000fffe03f */
[----:B------:R-:W-:-:S11]  /*16a20*/  ULDC.64 UR28, c[0x0][0x198] ;  /* 0x00006600001c7ab9 */ /* 0x000fd60000000a00 */
.L_x_561:
[----:B------:R-:W-:-:S03]  /*16a30*/  UMOV UR6, 0xffffffff ;  /* 0xffffffff00067882 */ /* 0x000fc60000000000 */
[----:B------:R-:W-:Y:S05]  /*16a40*/  BRA.DIV UR6, `(.L_x_551) ;  /* 0x0000000e06c47947 */ /* 0x000fea000b800000 */
[----:B------:R-:W-:-:S13]  /*16a50*/  ELECT P6, URZ, PT ;  /* 0x00000000003f782f */ /* 0x000fda00038c0000 */
.L_x_571:
[----:B------:R-:W0:Y:S01]  /*16a60*/  LDC R4, c[0x0][0x28c] ;  /* 0x0000a300ff047b82 */ /* 0x000e220000000800 */
[----:B------:R-:W-:Y:S01]  /*16a70*/  BSSY B1, `(.L_x_552) ;  /* 0x000003e000017945 */ /* 0x000fe20003800000 */
[----:B0-----:R-:W-:-:S13]  /*16a80*/  ISETP.LT.OR P6, PT, R4, 0x1, !P6 ;  /* 0x000000010400780c */ /* 0x001fda00077c1670 */
[----:B------:R-:W-:Y:S05]  /*16a90*/  @P6 BRA `(.L_x_553) ;  /* 0x0000000000ec6947 */ /* 0x000fea0003800000 */
[----:B------:R-:W-:Y:S01]  /*16aa0*/  LEA R4, R2, UR26, 0x1 ;  /* 0x0000001a02047c11 */ /* 0x000fe2000f8e08ff */
[----:B------:R-:W-:Y:S01]  /*16ab0*/  IMAD.U32 R14, RZ, RZ, UR34 ;  /* 0x00000022ff0e7e24 */ /* 0x000fe2000f8e00ff */
[----:B------:R-:W-:Y:S01]  /*16ac0*/  LEA R2, R3, UR13, 0x8 ;  /* 0x0000000d03027c11 */ /* 0x000fe2000f8e40ff */
[----:B------:R-:W-:Y:S01]  /*16ad0*/  IMAD.MOV.U32 R3, RZ, RZ, R0 ;  /* 0x000000ffff037224 */ /* 0x000fe200078e0000 */
[----:B------:R-:W-:Y:S01]  /*16ae0*/  MOV R12, RZ ;  /* 0x000000ff000c7202 */ /* 0x000fe20000000f00 */
[----:B------:R-:W-:Y:S02]  /*16af0*/  IMAD.SHL.U32 R11, R4, 0x80, RZ ;  /* 0x00000080040b7824 */ /* 0x000fe400078e00ff */
[----:B------:R-:W-:-:S07]  /*16b00*/  IMAD.MOV.U32 R4, RZ, RZ, R6 ;  /* 0x000000ffff047224 */ /* 0x000fce00078e0006 */
.L_x_556:
[----:B------:R-:W0:Y:S01]  /*16b10*/  S2R R10, SR_CgaCtaId ;  /* 0x00000000000a7919 */ /* 0x000e220000008800 */
[----:B------:R-:W-:Y:S01]  /*16b20*/  MOV R5, 0x400 ;  /* 0x0000040000057802 */ /* 0x000fe20000000f00 */
[----:B------:R-:W1:Y:S03]  /*16b30*/  S2R R7, SR_TID.X ;  /* 0x0000000000077919 */ /* 0x000e660000002100 */
[----:B0-----:R-:W-:Y:S02]  /*16b40*/  LEA R13, R10, R5, 0x18 ;  /* 0x000000050a0d7211 */ /* 0x001fe400078ec0ff */
[----:B------:R-:W-:Y:S02]  /*16b50*/  SHF.L.U32 R5, R3, 0x1f, RZ ;  /* 0x0000001f03057819 */ /* 0x000fe400000006ff */
[----:B-1----:R-:W-:Y:S01]  /*16b60*/  LOP3.LUT P1, RZ, R7, 0x7f, RZ, 0xc0, !PT ;  /* 0x0000007f07ff7812 */ /* 0x002fe2000782c0ff */
[----:B------:R-:W-:-:S04]  /*16b70*/  IMAD R10, R4, 0x8, R13 ;  /* 0x00000008040a7824 */ /* 0x000fc800078e020d */
[----:B------:R-:W0:Y:S08]  /*16b80*/  SYNCS.PHASECHK.TRANS64.TRYWAIT P0, [R10+URZ+0x18], R5 ;  /* 0x000018050a0075a7 */ /* 0x000e30000800017f */
[----:B------:R-:W1:Y:S01]  /*16b90*/  @!P1 LDC R7, c[0x0][0x500] ;  /* 0x00014000ff079b82 */ /* 0x000e620000000800 */
[----:B0-----:R-:W-:Y:S05]  /*16ba0*/  @!P0 BRA `(.L_x_554) ;  /* 0x0000000c008c8947 */ /* 0x001fea0003800000 */
.L_x_572:
[----:B------:R-:W-:Y:S01]  /*16bb0*/  UPRMT UR6, UR27, 0x9910, URZ ;  /* 0x000099101b067896 */ /* 0x000fe2000800003f */
[----:B-1----:R1:W-:Y:S03]  /*16bc0*/  @!P1 SYNCS.ARRIVE.TRANS64 RZ, [R10+URZ], R7 ;  /* 0x000000070aff99a7 */ /* 0x0023e6000800003f */
[----:B------:R-:W-:-:S06]  /*16bd0*/  UISETP.NE.AND UP0, UPT, UR6, 0x2, UPT ;  /* 0x000000020600788c */ /* 0x000fcc000bf05270 */
[----:B------:R-:W-:-:S13]  /*16be0*/  PLOP3.LUT P0, PT, PT, PT, UP0, 0x80, 0x0 ;  /* 0x000000000000781c */ /* 0x000fda0003f0f008 */
[----:B-1----:R-:W-:Y:S05]  /*16bf0*/  @P0 BRA `(.L_x_555) ;  /* 0x0000000000040947 */ /* 0x002fea0003800000 */
[----:B------:R-:W-:Y:S01]  /*16c00*/  BPT.TRAP 0x1 ;  /* 0x000000040000795c */ /* 0x000fe20000300000 */
.L_x_555:
[----:B------:R-:W-:Y:S01]  /*16c10*/  R2UR UR7, R4 ;  /* 0x00000000040772ca */ /* 0x000fe200000e0000 */
[----:B------:R-:W-:Y:S01]  /*16c20*/  VIADD R14, R14, 0xffffffff ;  /* 0xffffffff0e0e7836 */ /* 0x000fe20000000000 */
[----:B------:R-:W-:Y:S01]  /*16c30*/  R2UR UR11, R13 ;  /* 0x000000000d0b72ca */ /* 0x000fe200000e0000 */
[----:B------:R-:W-:Y:S01]  /*16c40*/  UIADD3 UR6, UP0, UR28, 0xf0, URZ ;  /* 0x000000f01c067890 */ /* 0x000fe2000ff1e03f */
[----:B------:R-:W-:Y:S01]  /*16c50*/  R2UR UR30, R11 ;  /* 0x000000000b1e72ca */ /* 0x000fe200000e0000 */
[----:B------:R-:W-:Y:S01]  /*16c60*/  UIADD3 UR32, UP1, UR28, 0x1f0, URZ ;  /* 0x000001f01c207890 */ /* 0x000fe2000ff3e03f */
[----:B------:R-:W-:Y:S01]  /*16c70*/  R2UR UR9, R10 ;  /* 0x000000000a0972ca */ /* 0x000fe200000e0000 */
[----:B------:R-:W-:Y:S01]  /*16c80*/  UPRMT UR21, URZ, 0x5410, UR20 ;  /* 0x000054103f157896 */ /* 0x000fe20008000014 */
[----:B------:R-:W-:Y:S01]  /*16c90*/  R2UR UR10, R12 ;  /* 0x000000000c0a72ca */ /* 0x000fe200000e0000 */
[----:B------:R-:W-:Y:S01]  /*16ca0*/  VIADD R4, R4, 0x1 ;  /* 0x0000000104047836 */ /* 0x000fe20000000000 */
[----:B------:R-:W-:Y:S01]  /*16cb0*/  R2UR UR12, R9 ;  /* 0x00000000090c72ca */ /* 0x000fe200000e0000 */
[----:B------:R-:W-:Y:S01]  /*16cc0*/  UPRMT UR35, URZ, 0x5410, UR18 ;  /* 0x000054103f237896 */ /* 0x000fe20008000012 */
[----:B------:R-:W-:Y:S01]  /*16cd0*/  R2UR UR31, R2 ;  /* 0x00000000021f72ca */ /* 0x000fe200000e0000 */
[----:B------:R-:W-:Y:S01]  /*16ce0*/  USHF.L.U32 UR7, UR7, 0xd, URZ ;  /* 0x0000000d07077899 */ /* 0x000fe2000800063f */
[----:B------:R-:W-:Y:S01]  /*16cf0*/  ISETP.GT.AND P1, PT, R14, 0x1, PT ;  /* 0x000000010e00780c */ /* 0x000fe20003f24270 */
[----:B------:R-:W-:Y:S01]  /*16d00*/  UIADD3.X UR33, URZ, UR29, URZ, UP1, !UPT ;  /* 0x0000001d3f217290 */ /* 0x000fe20008ffe43f */
[----:B------:R-:W-:Y:S01]  /*16d10*/  ISETP.NE.AND P0, PT, R4, 0x3, PT ;  /* 0x000000030400780c */ /* 0x000fe20003f05270 */
[----:B------:R-:W-:Y:S01]  /*16d20*/  ULEA UR8, UR26, UR7, 0xc ;  /* 0x000000071a087291 */ /* 0x000fe2000f8e603f */
[----:B------:R-:W-:Y:S01]  /*16d30*/  VIADD R12, R12, 0x20 ;  /* 0x000000200c0c7836 */ /* 0x000fe20000000000 */
[----:B------:R-:W-:Y:S01]  /*16d40*/  ULOP3.LUT UR7, UR7, 0x1000, UR25, 0xf8, !UPT ;  /* 0x0000100007077892 */ /* 0x000fe2000f8ef819 */
[----:B0-----:R-:W-:Y:S01]  /*16d50*/  SEL R10, RZ, 0x1, P0 ;  /* 0x00000001ff0a7807 */ /* 0x001fe20000000000 */
[----:B------:R-:W-:Y:S01]  /*16d60*/  ULEA UR8, UR8, UR11, 0x1 ;  /* 0x0000000b08087291 */ /* 0x000fe2000f8e083f */
[----:B------:R-:W-:Y:S01]  /*16d70*/  SEL R4, R4, RZ, P0 ;  /* 0x000000ff04047207 */ /* 0x000fe20000000000 */
[----:B------:R-:W-:Y:S01]  /*16d80*/  ULEA UR11, UR7, UR11, 0x1 ;  /* 0x0000000b070b7291 */ /* 0x000fe2000f8e083f */
[----:B------:R-:W-:Y:S01]  /*16d90*/  LOP3.LUT R3, R3, R10, RZ, 0x3c, !PT ;  /* 0x0000000a03037212 */ /* 0x000fe200078e3cff */
[----:B------:R-:W-:-:S02]  /*16da0*/  UIADD3 UR8, UR8, 0x100, URZ ;  /* 0x0000010008087890 */ /* 0x000fc4000fffe03f */
[----:B------:R-:W-:Y:S02]  /*16db0*/  UIADD3.X UR7, URZ, UR29, URZ, UP0, !UPT ;  /* 0x0000001d3f077290 */ /* 0x000fe400087fe43f */
[----:B------:R-:W-:Y:S01]  /*16dc0*/  UIADD3 UR24, UR11, 0xc100, URZ ;  /* 0x0000c1000b187890 */ /* 0x000fe2000fffe03f */
[----:B------:R-:W-:Y:S01]  /*16dd0*/  UMOV UR14, 0x0 ;  /* 0x00000000000e7882 */ /* 0x000fe20000000000 */
[----:B------:R-:W-:Y:S01]  /*16de0*/  UMOV UR15, 0x10000000 ;  /* 0x10000000000f7882 */ /* 0x000fe20000000000 */
[----:B------:R-:W-:-:S04]  /*16df0*/  UMOV UR11, UR30 ;  /* 0x0000001e000b7c82 */ /* 0x000fc80008000000 */
[----:B------:R0:W-:Y:S02]  /*16e00*/  UTMALDG.3D.MULTICAST [UR8], [UR6], UR21, desc[UR14] ;  /* 0x00000e08060073b4 */ /* 0x0001e40008011815 */
[----:B0-----:R-:W-:Y:S01]  /*16e10*/  UMOV UR8, UR24 ;  /* 0x0000001800087c82 */ /* 0x001fe20008000000 */
[----:B------:R-:W-:Y:S02]  /*16e20*/  UMOV UR11, UR31 ;  /* 0x0000001f000b7c82 */ /* 0x000fe40008000000 */
[----:B------:R0:W-:Y:S02]  /*16e30*/  UTMALDG.3D.MULTICAST [UR8], [UR32], UR35, desc[UR14] ;  /* 0x00000e08200073b4 */ /* 0x0001e40008011823 */
[----:B0-----:R-:W-:Y:S05]  /*16e40*/  @P1 BRA `(.L_x_556) ;  /* 0xfffffffc00301947 */ /* 0x001fea000383ffff */
.L_x_553:
[----:B------:R-:W-:Y:S05]  /*16e50*/  BSYNC B1 ;  /* 0x0000000000017941 */ /* 0x000fea0003800000 */
.L_x_552:
[----:B------:R-:W2:Y:S01]  /*16e60*/  LDL.LU R15, [R1+0x200] ;  /* 0x00020000010f7983 */ /* 0x000ea20000300800 */
[----:B------:R-:W-:Y:S01]  /*16e70*/  LOP3.LUT P0, RZ, R8, 0xff, RZ, 0xc0, !PT ;  /* 0x000000ff08ff7812 */ /* 0x000fe2000780c0ff */
[----:B------:R-:W-:Y:S02]  /*16e80*/  ULDC.64 UR6, c[0x0][0x650] ;  /* 0x0001940000067ab9 */ /* 0x000fe40000000a00 */
[----:B------:R-:W3:Y:S01]  /*16e90*/  LDL.LU R13, [R1+0x204] ;  /* 0x00020400010d7983 */ /* 0x000ee20000300800 */
[----:B------:R-:W-:Y:S01]  /*16ea0*/  IADD3 R6, R6, UR17, RZ ;  /* 0x0000001106067c10 */ /* 0x000fe2000fffe0ff */
[----:B------:R-:W-:Y:S01]  /*16eb0*/  UISETP.GE.U32.AND UP0, UPT, UR17, 0x3, UPT ;  /* 0x000000031100788c */ /* 0x000fe2000bf06070 */
[----:B------:R-:W-:Y:S01]  /*16ec0*/  BSSY B1, `(.L_x_557) ;  /* 0x0000074000017945 */ /* 0x000fe20003800000 */
[----:B------:R-:W-:Y:S01]  /*16ed0*/  IMAD.MOV.U32 R9, RZ, RZ, -0x1 ;  /* 0xffffffffff097424 */ /* 0x000fe200078e00ff */
[----:B------:R-:W-:Y:S02]  /*16ee0*/  PRMT R4, RZ, 0x7610, R4 ;  /* 0x00007610ff047816 */ /* 0x000fe40000000004 */
[----:B------:R-:W-:-:S02]  /*16ef0*/  PRMT R8, RZ, 0x7610, R8 ;  /* 0x00007610ff087816 */ /* 0x000fc40000000008 */
[----:B------:R-:W-:Y:S01]  /*16f00*/  PLOP3.LUT P1, PT, PT, PT, UP0, 0x80, 0x0 ;  /* 0x000000000000781c */ /* 0x000fe20003f2f008 */
[----:B------:R-:W0:Y:S01]  /*16f10*/  @P0 S2R R3, SR_CgaCtaId ;  /* 0x0000000000030919 */ /* 0x000e220000008800 */
[----:B------:R-:W-:-:S04]  /*16f20*/  @P0 MOV R2, 0x400 ;  /* 0x0000040000020802 */ /* 0x000fc80000000f00 */
[----:B0-----:R-:W-:-:S04]  /*16f30*/  @P0 LEA R2, R3, R2, 0x18 ;  /* 0x0000000203020211 */ /* 0x001fc800078ec0ff */
[----:B------:R0:W-:Y:S01]  /*16f40*/  @P0 SYNCS.ARRIVE.TRANS64.A1T0 RZ, [R2+URZ+0x48], RZ ;  /* 0x000048ff02ff09a7 */ /* 0x0001e2000810003f */
[----:B------:R-:W-:Y:S01]  /*16f50*/  ISETP.GT.U32.AND P0, PT, R6, 0x2, PT ;  /* 0x000000020600780c */ /* 0x000fe20003f04070 */
[----:B0-----:R-:W-:-:S05]  /*16f60*/  IMAD.U32 R2, RZ, RZ, UR17 ;  /* 0x00000011ff027e24 */ /* 0x001fca000f8e00ff */
[----:B------:R-:W-:Y:S01]  /*16f70*/  ISETP.LT.U32.AND P0, PT, R2, 0x3, P0 ;  /* 0x000000030200780c */ /* 0x000fe20000701070 */
[----:B------:R-:W-:-:S04]  /*16f80*/  IMAD.WIDE.U32 R2, R6, -0x55555555, RZ ;  /* 0xaaaaaaab06027825 */ /* 0x000fc800078e00ff */
[----:B------:R-:W-:Y:S01]  /*16f90*/  IMAD.MOV.U32 R2, RZ, RZ, -0x1 ;  /* 0xffffffffff027424 */ /* 0x000fe200078e00ff */
[----:B------:R-:W-:Y:S02]  /*16fa0*/  SHF.R.U32.HI R5, RZ, 0x1, R3 ;  /* 0x00000001ff057819 */ /* 0x000fe40000011603 */
[----:B------:R-:W-:-:S03]  /*16fb0*/  SEL R3, RZ, 0x1, !P0 ;  /* 0x00000001ff037807 */ /* 0x000fc60004000000 */
[----:B------:R-:W-:Y:S01]  /*16fc0*/  IMAD R6, R5, -0x3, R6 ;  /* 0xfffffffd05067824 */ /* 0x000fe200078e0206 */
[----:B------:R-:W-:Y:S01]  /*16fd0*/  LOP3.LUT R0, R0, R3, RZ, 0x3c, !PT ;  /* 0x0000000300007212 */ /* 0x000fe200078e3cff */
[----:B------:R-:W-:-:S03]  /*16fe0*/  IMAD.MOV.U32 R3, RZ, RZ, -0x1 ;  /* 0xffffffffff037424 */ /* 0x000fc600078e00ff */
[----:B------:R-:W-:Y:S02]  /*16ff0*/  @P1 LOP3.LUT R0, R0, 0x1, R5, 0x78, !PT ;  /* 0x0000000100001812 */ /* 0x000fe400078e7805 */
[----:B---3--:R-:W-:-:S04]  /*17000*/  IADD3 R13, P0, R13, UR22, RZ ;  /* 0x000000160d0d7c10 */ /* 0x008fc8000ff1e0ff */
[----:B--2---:R-:W-:Y:S01]  /*17010*/  IADD3.X R15, R15, UR19, RZ, P0, !PT ;  /* 0x000000130f0f7c10 */ /* 0x004fe200087fe4ff */
[----:B------:R0:W-:Y:S01]  /*17020*/  STL [R1+0x204], R13 ;  /* 0x0002040d01007387 */ /* 0x0001e20000100800 */
[----:B------:R-:W-:-:S03]  /*17030*/  ISETP.GE.U32.AND P0, PT, R13, UR6, PT ;  /* 0x000000060d007c0c */ /* 0x000fc6000bf06070 */
[----:B------:R0:W-:Y:S01]  /*17040*/  STL [R1+0x200], R15 ;  /* 0x0002000f01007387 */ /* 0x0001e20000100800 */
[----:B------:R-:W-:-:S13]  /*17050*/  ISETP.GE.U32.AND.EX P0, PT, R15, UR7, PT, P0 ;  /* 0x000000070f007c0c */ /* 0x000fda000bf06100 */
[----:B0-----:R-:W-:Y:S05]  /*17060*/  @P0 BRA `(.L_x_558) ;  /* 0x0000000400640947 */ /* 0x001fea0003800000 */
[----:B------:R-:W0:Y:S01]  /*17070*/  S2R R7, SR_CTAID.X ;  /* 0x0000000000077919 */ /* 0x000e220000002500 */
[----:B------:R-:W-:Y:S01]  /*17080*/  ULDC UR6, c[0x0][0x150] ;  /* 0x0000540000067ab9 */ /* 0x000fe20000000800 */
[----:B------:R-:W1:Y:S01]  /*17090*/  LDC R4, c[0x0][0x144] ;  /* 0x00005100ff047b82 */ /* 0x000e620000000800 */
[----:B------:R-:W-:Y:S01]  /*170a0*/  UISETP.NE.AND UP0, UPT, UR45, URZ, UPT ;  /* 0x0000003f2d00728c */ /* 0x000fe2000bf05270 */
[----:B------:R-:W2:Y:S01]  /*170b0*/  S2R R5, SR_CTAID.Y ;  /* 0x0000000000057919 */ /* 0x000ea20000002600 */
[----:B------:R-:W-:-:S04]  /*170c0*/  ULDC UR9, c[0x0][0x630] ;  /* 0x00018c0000097ab9 */ /* 0x000fc80000000800 */
[----:B------:R-:W-:Y:S01]  /*170d0*/  PLOP3.LUT P0, PT, PT, PT, UP0, 0x80, 0x0 ;  /* 0x000000000000781c */ /* 0x000fe20003f0f008 */
[----:B------:R-:W3:Y:S01]  /*170e0*/  LDC R10, c[0x0][0x148] ;  /* 0x00005200ff0a7b82 */ /* 0x000ee20000000800 */
[----:B0-----:R-:W-:Y:S02]  /*170f0*/  I2FP.F32.U32 R2, R7 ;  /* 0x0000000700027245 */ /* 0x001fe40000201000 */
[----:B--2---:R-:W-:-:S03]  /*17100*/  I2FP.F32.U32 R3, R5 ;  /* 0x0000000500037245 */ /* 0x004fc60000201000 */
[----:B------:R-:W-:Y:S01]  /*17110*/  FMUL R2, R2, UR6 ;  /* 0x0000000602027c20 */ /* 0x000fe20008400000 */
[----:B------:R-:W-:Y:S02]  /*17120*/  ULDC UR6, c[0x0][0x154] ;  /* 0x0000550000067ab9 */ /* 0x000fe40000000800 */
[----:B------:R-:W-:Y:S01]  /*17130*/  FMUL R9, R3, UR6 ;  /* 0x0000000603097c20 */ /* 0x000fe20008400000 */
[----:B------:R-:W-:Y:S02]  /*17140*/  ULDC.64 UR6, c[0x0][0x628] ;  /* 0x00018a0000067ab9 */ /* 0x000fe40000000a00 */
[----:B------:R-:W0:Y:S08]  /*17150*/  F2I.U32.TRUNC.NTZ R2, R2 ;  /* 0x0000000200027305 */ /* 0x000e30000020f000 */
[----:B------:R-:W2:Y:S01]  /*17160*/  F2I.U32.TRUNC.NTZ R9, R9 ;  /* 0x0000000900097305 */ /* 0x000ea2000020f000 */
[----:B0-----:R-:W-:-:S02]  /*17170*/  IMAD.MOV R3, RZ, RZ, -R2 ;  /* 0x000000ffff037224 */ /* 0x001fc400078e0a02 */
[----:B------:R-:W-:Y:S02]  /*17180*/  IMAD.MOV.U32 R2, RZ, RZ, R13 ;  /* 0x000000ffff027224 */ /* 0x000fe400078e000d */
[----:B-1----:R-:W-:Y:S02]  /*17190*/  IMAD R7, R4, R3, R7 ;  /* 0x0000000304077224 */ /* 0x002fe400078e0207 */
[----:B--2---:R-:W-:-:S04]  /*171a0*/  IMAD.MOV R3, RZ, RZ, -R9 ;  /* 0x000000ffff037224 */ /* 0x004fc800078e0a09 */
[----:B---3--:R-:W-:Y:S01]  /*171b0*/  @P0 IMAD R7, R10, R3, R5 ;  /* 0x000000030a070224 */ /* 0x008fe200078e0205 */
[----:B------:R-:W-:Y:S02]  /*171c0*/  ISETP.NE.U32.AND P0, PT, RZ, UR6, PT ;  /* 0x00000006ff007c0c */ /* 0x000fe4000bf05070 */
[----:B------:R-:W-:Y:S02]  /*171d0*/  MOV R3, R15 ;  /* 0x0000000f00037202 */ /* 0x000fe40000000f00 */
[----:B------:R-:W-:-:S13]  /*171e0*/  ISETP.NE.AND.EX P0, PT, RZ, UR7, PT, P0 ;  /* 0x00000007ff007c0c */ /* 0x000fda000bf05300 */
[----:B------:R-:W-:Y:S05]  /*171f0*/  @!P0 BRA `(.L_x_559) ;  /* 0x0000000000288947 */ /* 0x000fea0003800000 */
[----:B------:R-:W-:Y:S02]  /*17200*/  ULDC UR8, c[0x0][0x634] ;  /* 0x00018d0000087ab9 */ /* 0x000fe40000000800 */
[----:B------:R-:W-:-:S05]  /*17210*/  IADD3 R3, P0, R13, UR8, RZ ;  /* 0x000000080d037c10 */ /* 0x000fca000ff1e0ff */
[----:B------:R-:W-:-:S04]  /*17220*/  IMAD.X R9, RZ, RZ, R15, P0 ;  /* 0x000000ffff097224 */ /* 0x000fc800000e060f */
[----:B------:R-:W-:-:S04]  /*17230*/  IMAD.WIDE.U32 R4, R9, UR6, RZ ;  /* 0x0000000609047c25 */ /* 0x000fc8000f8e00ff */
[----:B------:R-:W-:-:S04]  /*17240*/  IMAD.WIDE.U32 R4, P0, R3, UR7, R4 ;  /* 0x0000000703047c25 */ /* 0x000fc8000f800004 */
[----:B------:R-:W-:-:S04]  /*17250*/  IMAD.WIDE.U32 R2, R3, UR6, RZ ;  /* 0x0000000603027c25 */ /* 0x000fc8000f8e00ff */
[----:B------:R-:W-:Y:S01]  /*17260*/  IMAD.MOV.U32 R2, RZ, RZ, R5 ;  /* 0x000000ffff027224 */ /* 0x000fe200078e0005 */
[----:B------:R-:W-:Y:S01]  /*17270*/  IADD3 RZ, P1, R3, R4, RZ ;  /* 0x0000000403ff7210 */ /* 0x000fe20007f3e0ff */
[----:B------:R-:W-:-:S04]  /*17280*/  IMAD.X R3, RZ, RZ, RZ, P0 ;  /* 0x000000ffff037224 */ /* 0x000fc800000e06ff */
[----:B------:R-:W-:-:S08]  /*17290*/  IMAD.WIDE.U32.X R2, R9, UR7, R2, P1 ;  /* 0x0000000709027c25 */ /* 0x000fd000088e0402 */
.L_x_559:
[--C-:B------:R-:W-:Y:S01]  /*172a0*/  SHF.R.U64 R9, R2, UR9, R3.reuse ;  /* 0x0000000902097c19 */ /* 0x100fe20008001203 */
[----:B------:R-:W-:Y:S01]  /*172b0*/  ULDC.64 UR6, c[0x0][0x620] ;  /* 0x0001880000067ab9 */ /* 0x000fe20000000a00 */
[----:B------:R-:W-:Y:S01]  /*172c0*/  SHF.R.U32.HI R2, RZ, UR9, R3 ;  /* 0x00000009ff027c19 */ /* 0x000fe20008011603 */
[----:B------:R-:W-:Y:S01]  /*172d0*/  IMAD.MOV.U32 R3, RZ, RZ, R15 ;  /* 0x000000ffff037224 */ /* 0x000fe200078e000f */
[----:B------:R-:W-:Y:S01]  /*172e0*/  IADD3 R11, P0, RZ, -R9, RZ ;  /* 0x80000009ff0b7210 */ /* 0x000fe20007f1e0ff */
[----:B------:R-:W-:-:S04]  /*172f0*/  ULDC.64 UR8, c[0x0][0x640] ;  /* 0x0001900000087ab9 */ /* 0x000fc80000000a00 */
[----:B------:R-:W-:Y:S01]  /*17300*/  IMAD.X R2, RZ, RZ, ~R2, P0 ;  /* 0x000000ffff027224 */ /* 0x000fe200000e0e02 */
[----:B------:R-:W-:-:S03]  /*17310*/  ISETP.NE.U32.AND P0, PT, RZ, UR8, PT ;  /* 0x00000008ff007c0c */ /* 0x000fc6000bf05070 */
[----:B------:R-:W-:Y:S01]  /*17320*/  IMAD R2, R2, UR6, RZ ;  /* 0x0000000602027c24 */ /* 0x000fe2000f8e02ff */
[----:B------:R-:W-:-:S03]  /*17330*/  ISETP.NE.AND.EX P0, PT, RZ, UR9, PT, P0 ;  /* 0x00000009ff007c0c */ /* 0x000fc6000bf05300 */
[----:B------:R-:W-:Y:S02]  /*17340*/  IMAD R5, R11, UR7, R2 ;  /* 0x000000070b057c24 */ /* 0x000fe4000f8e0202 */
[----:B------:R-:W-:-:S04]  /*17350*/  IMAD.MOV.U32 R2, RZ, RZ, R13 ;  /* 0x000000ffff027224 */ /* 0x000fc800078e000d */
[----:B------:R-:W-:Y:S01]  /*17360*/  IMAD.WIDE.U32 R2, R11, UR6, R2 ;  /* 0x000000060b027c25 */ /* 0x000fe2000f8e0002 */
[----:B------:R-:W-:-:S03]  /*17370*/  ULDC UR6, c[0x0][0x618] ;  /* 0x0001860000067ab9 */ /* 0x000fc60000000800 */
[----:B------:R-:W-:-:S05]  /*17380*/  IMAD.IADD R3, R3, 0x1, R5 ;  /* 0x0000000103037824 */ /* 0x000fca00078e0205 */
[--C-:B------:R-:W-:Y:S02]  /*17390*/  SHF.R.U64 R10, R2, UR6, R3.reuse ;  /* 0x00000006020a7c19 */ /* 0x100fe40008001203 */
[----:B------:R-:W-:Y:S01]  /*173a0*/  SHF.R.U32.HI R3, RZ, UR6, R3 ;  /* 0x00000006ff037c19 */ /* 0x000fe20008011603 */
[----:B------:R-:W-:-:S03]  /*173b0*/  ULDC UR6, c[0x0][0x608] ;  /* 0x0001820000067ab9 */ /* 0x000fc60000000800 */
[--C-:B------:R-:W-:Y:S02]  /*173c0*/  SHF.R.U64 R12, R10, UR6, R3.reuse ;  /* 0x000000060a0c7c19 */ /* 0x100fe40008001203 */
[----:B------:R-:W-:Y:S01]  /*173d0*/  SHF.R.U32.HI R3, RZ, UR6, R3 ;  /* 0x00000006ff037c19 */ /* 0x000fe20008011603 */
[----:B------:R-:W-:-:S03]  /*173e0*/  ULDC UR6, c[0x0][0x658] ;  /* 0x0001960000067ab9 */ /* 0x000fc60000000800 */
[--C-:B------:R-:W-:Y:S02]  /*173f0*/  SHF.R.U32.HI R13, RZ, UR6, R3.reuse ;  /* 0x00000006ff0d7c19 */ /* 0x100fe40008011603 */
[----:B------:R-:W-:-:S03]  /*17400*/  SHF.R.U64 R11, R12, UR6, R3 ;  /* 0x000000060c0b7c19 */ /* 0x000fc60008001203 */
[----:B------:R-:W-:Y:S01]  /*17410*/  IMAD.MOV.U32 R3, RZ, RZ, R13 ;  /* 0x000000ffff037224 */ /* 0x000fe200078e000d */
[----:B------:R-:W-:Y:S01]  /*17420*/  MOV R2, R11 ;  /* 0x0000000b00027202 */ /* 0x000fe20000000f00 */
[----:B------:R-:W-:Y:S06]  /*17430*/  @!P0 BRA `(.L_x_560) ;  /* 0x0000000000288947 */ /* 0x000fec0003800000 */
        /* <DEDUP_REMOVED lines=10> */
.L_x_560:
[----:B------:R-:W-:Y:S01]  /*174e0*/  ULDC UR6, c[0x0][0x648] ;  /* 0x0001920000067ab9 */ /* 0x000fe20000000800 */
[----:B------:R-:W-:Y:S01]  /*174f0*/  LOP3.LUT R12, R12, UR16, RZ, 0xc0, !PT ;  /* 0x000000100c0c7c12 */ /* 0x000fe2000f8ec0ff */
[----:B------:R-:W-:Y:S01]  /*17500*/  UISETP.NE.AND UP0, UPT, UR45, URZ, UPT ;  /* 0x0000003f2d00728c */ /* 0x000fe2000bf05270 */
[----:B------:R-:W-:Y:S01]  /*17510*/  SHF.R.U64 R3, R2, UR6, R3 ;  /* 0x0000000602037c19 */ /* 0x000fe20008001203 */
[----:B------:R-:W-:Y:S01]  /*17520*/  ULDC UR6, c[0x0][0x638] ;  /* 0x00018e0000067ab9 */ /* 0x000fe20000000800 */
[----:B------:R-:W-:-:S03]  /*17530*/  IMAD.MOV.U32 R4, RZ, RZ, 0x1 ;  /* 0x00000001ff047424 */ /* 0x000fc600078e00ff */
[----:B------:R-:W-:Y:S01]  /*17540*/  IMAD.MOV R2, RZ, RZ, -R3 ;  /* 0x000000ffff027224 */ /* 0x000fe200078e0a03 */
[----:B------:R-:W-:Y:S01]  /*17550*/  PLOP3.LUT P0, PT, PT, PT, UP0, 0x40, 0x0 ;  /* 0x000000000000781c */ /* 0x000fe20003f0e808 */
[----:B------:R-:W-:Y:S01]  /*17560*/  IMAD R12, R3, UR5, R12 ;  /* 0x00000005030c7c24 */ /* 0x000fe2000f8e020c */
[----:B------:R-:W-:Y:S01]  /*17570*/  PLOP3.LUT P1, PT, PT, PT, UP0, 0x40, 0x0 ;  /* 0x000000000000781c */ /* 0x000fe20003f2e808 */
[----:B------:R-:W-:Y:S01]  /*17580*/  IMAD R11, R2, UR6, R11 ;  /* 0x00000006020b7c24 */ /* 0x000fe2000f8e020b */
[----:B------:R-:W-:Y:S01]  /*17590*/  ULDC UR6, c[0x0][0x610] ;  /* 0x0001840000067ab9 */ /* 0x000fe20000000800 */
[----:B------:R-:W-:Y:S01]  /*175a0*/  LOP3.LUT R2, R10, UR4, RZ, 0xc0, !PT ;  /* 0x000000040a027c12 */ /* 0x000fe2000f8ec0ff */
[----:B------:R-:W-:Y:S01]  /*175b0*/  IMAD R7, R12, UR6, R7 ;  /* 0x000000060c077c24 */ /* 0x000fe2000f8e0207 */
[----:B------:R-:W-:-:S03]  /*175c0*/  ULDC UR6, c[0x0][0x600] ;  /* 0x0001800000067ab9 */ /* 0x000fc60000000800 */
[----:B------:R-:W-:-:S05]  /*175d0*/  IMAD R2, R11, UR6, R2 ;  /* 0x000000060b027c24 */ /* 0x000fca000f8e0202 */
[----:B------:R-:W-:Y:S02]  /*175e0*/  SEL R3, R2, R7, P0 ;  /* 0x0000000702037207 */ /* 0x000fe40000000000 */
[----:B------:R-:W-:-:S07]  /*175f0*/  SEL R2, R7, R2, P1 ;  /* 0x0000000207027207 */ /* 0x000fce0000800000 */
.L_x_558:
[----:B------:R-:W-:Y:S05]  /*17600*/  BSYNC B1 ;  /* 0x0000000000017941 */ /* 0x000fea0003800000 */
.L_x_557:
[----:B------:R-:W-:-:S13]  /*17610*/  LOP3.LUT P0, RZ, R4, 0xff, RZ, 0xc0, !PT ;  /* 0x000000ff04ff7812 */ /* 0x000fda000780c0ff */
[----:B------:R-:W-:Y:S05]  /*17620*/  @P0 BRA `(.L_x_561) ;  /* 0xfffffff400000947 */ /* 0x000fea000383ffff */
[----:B------:R-:W-:Y:S05]  /*17630*/  BSYNC B0 ;  /* 0x0000000000007941 */ /* 0x000fea0003800000 */
.L_x_550:
[----:B------:R-:W-:-:S03]  /*17640*/  UMOV UR6, 0xffffffff ;  /* 0xffffffff00067882 */ /* 0x000fc60000000000 */
[----:B------:R-:W-:Y:S05]  /*17650*/  BRA.DIV UR6, `(.L_x_562) ;  /* 0x0000000206f47947 */ /* 0x000fea000b800000 */
[----:B------:R-:W-:-:S13]  /*17660*/  ELECT P6, URZ, PT ;  /* 0x00000000003f782f */ /* 0x000fda00038c0000 */
.L_x_575:
[----:B------:R-:W-:Y:S04]  /*17670*/  BSSY B0, `(.L_x_563) ;  /* 0x0000023000007945 */ /* 0x000fe80003800000 */
[----:B------:R-:W-:Y:S05]  /*17680*/  @!P6 BRA `(.L_x_564) ;  /* 0x000000000084e947 */ /* 0x000fea0003800000 */
[----:B------:R-:W-:-:S04]  /*17690*/  ULOP3.LUT UR6, UR40, 0x2, URZ, 0xfc, !UPT ;  /* 0x0000000228067892 */ /* 0x000fc8000f8efc3f */
[----:B------:R-:W-:-:S06]  /*176a0*/  UISETP.NE.AND UP0, UPT, UR6, 0x3, UPT ;  /* 0x000000030600788c */ /* 0x000fcc000bf05270 */
[----:B------:R-:W-:-:S13]  /*176b0*/  PLOP3.LUT P0, PT, PT, PT, UP0, 0x80, 0x0 ;  /* 0x000000000000781c */ /* 0x000fda0003f0f008 */
[----:B------:R-:W-:Y:S05]  /*176c0*/  @!P0 BRA `(.L_x_565) ;  /* 0x0000000000048947 */ /* 0x000fea0003800000 */
[----:B------:R-:W-:Y:S01]  /*176d0*/  BPT.TRAP 0x1 ;  /* 0x000000040000795c */ /* 0x000fe20000300000 */
.L_x_565:
[----:B------:R-:W0:Y:S01]  /*176e0*/  S2R R3, SR_CgaCtaId ;  /* 0x0000000000037919 */ /* 0x000e220000008800 */
[----:B------:R-:W-:-:S04]  /*176f0*/  MOV R2, 0x400 ;  /* 0x0000040000027802 */ /* 0x000fc80000000f00 */
[----:B0-----:R-:W-:Y:S02]  /*17700*/  LEA R3, R3, R2, 0x18 ;  /* 0x0000000203037211 */ /* 0x001fe400078ec0ff */
[----:B------:R-:W-:-:S03]  /*17710*/  SHF.L.U32 R2, R0, 0x1f, RZ ;  /* 0x0000001f00027819 */ /* 0x000fc600000006ff */
[----:B------:R-:W-:-:S05]  /*17720*/  VIADD R3, R3, 0x18 ;  /* 0x0000001803037836 */ /* 0x000fca0000000000 */
[----:B------:R-:W-:-:S04]  /*17730*/  LEA R5, R6, R3, 0x3 ;  /* 0x0000000306057211 */ /* 0x000fc800078e18ff */
[----:B------:R-:W0:Y:S02]  /*17740*/  SYNCS.PHASECHK.TRANS64.TRYWAIT P0, [R5+URZ], R2 ;  /* 0x00000002050075a7 */ /* 0x000e24000800017f */
[----:B0-----:R-:W-:Y:S05]  /*17750*/  @!P0 BRA `(.L_x_566) ;  /* 0x0000000000d48947 */ /* 0x001fea0003800000 */
.L_x_576:
[----:B------:R-:W-:-:S05]  /*17760*/  VIADD R6, R6, 0x1 ;  /* 0x0000000106067836 */ /* 0x000fca0000000000 */
[----:B------:R-:W-:-:S04]  /*17770*/  ISETP.NE.AND P0, PT, R6, 0x3, PT ;  /* 0x000000030600780c */ /* 0x000fc80003f05270 */
[----:B0-----:R-:W-:Y:S02]  /*17780*/  SEL R5, RZ, 0x1, P0 ;  /* 0x00000001ff057807 */ /* 0x001fe40000000000 */
[----:B------:R-:W-:Y:S02]  /*17790*/  SEL R6, R6, RZ, P0 ;  /* 0x000000ff06067207 */ /* 0x000fe40000000000 */
[----:B------:R-:W-:-:S03]  /*177a0*/  LOP3.LUT R5, R0, R5, RZ, 0x3c, !PT ;  /* 0x0000000500057212 */ /* 0x000fc600078e3cff */
[----:B------:R-:W-:Y:S01]  /*177b0*/  IMAD R7, R6, 0x8, R3 ;  /* 0x0000000806077824 */ /* 0x000fe200078e0203 */
[----:B------:R-:W-:-:S04]  /*177c0*/  SHF.L.U32 R0, R5, 0x1f, RZ ;  /* 0x0000001f05007819 */ /* 0x000fc800000006ff */
[----:B------:R-:W0:Y:S02]  /*177d0*/  SYNCS.PHASECHK.TRANS64.TRYWAIT P0, [R7+URZ], R0 ;  /* 0x00000000070075a7 */ /* 0x000e24000800017f */
[----:B0-----:R-:W-:Y:S05]  /*177e0*/  @!P0 BRA `(.L_x_567) ;  /* 0x0000000000c48947 */ /* 0x001fea0003800000 */
.L_x_577:
[----:B0-----:R-:W-:-:S05]  /*177f0*/  VIADD R0, R6, 0x1 ;  /* 0x0000000106007836 */ /* 0x001fca0000000000 */
[----:B------:R-:W-:-:S04]  /*17800*/  ISETP.NE.AND P0, PT, R0, 0x3, PT ;  /* 0x000000030000780c */ /* 0x000fc80003f05270 */
[----:B------:R-:W-:Y:S02]  /*17810*/  SEL R2, RZ, 0x1, P0 ;  /* 0x00000001ff027807 */ /* 0x000fe40000000000 */
[----:B------:R-:W-:Y:S02]  /*17820*/  SEL R0, R0, RZ, P0 ;  /* 0x000000ff00007207 */ /* 0x000fe40000000000 */
[----:B------:R-:W-:-:S03]  /*17830*/  LOP3.LUT R2, R5, R2, RZ, 0x3c, !PT ;  /* 0x0000000205027212 */ /* 0x000fc600078e3cff */
[----:B------:R-:W-:Y:S01]  /*17840*/  IMAD R3, R0, 0x8, R3 ;  /* 0x0000000800037824 */ /* 0x000fe200078e0203 */
[----:B------:R-:W-:-:S07]  /*17850*/  SHF.L.U32 R0, R2, 0x1f, RZ ;  /* 0x0000001f02007819 */ /* 0x000fce00000006ff */
.L_x_568:
[----:B0-----:R0:W1:Y:S02]  /*17860*/  SYNCS.PHASECHK.TRANS64.TRYWAIT P0, [R3+URZ], R0 ;  /* 0x00000000030075a7 */ /* 0x001064000800017f */
[----:B-1----:R-:W-:Y:S05]  /*17870*/  @!P0 NANOSLEEP.SYNCS 0x989680 ;  /* 0x009896800000895d */ /* 0x002fea0003900000 */
[----:B------:R-:W1:Y:S02]  /*17880*/  @!P0 SYNCS.PHASECHK.TRANS64 P0, [R3+URZ], R0 ;  /* 0x00000000030085a7 */ /* 0x000e64000800007f */
[----:B-1----:R-:W-:Y:S05]  /*17890*/  @!P0 BRA `(.L_x_568) ;  /* 0xfffffffc00f08947 */ /* 0x002fea000383ffff */
.L_x_564:
[----:B------:R-:W-:Y:S05]  /*178a0*/  BSYNC B0 ;  /* 0x0000000000007941 */ /* 0x000fea0003800000 */
.L_x_563:
[----:B------:R-:W-:Y:S05]  /*178b0*/  EXIT ;  /* 0x000000000000794d */ /* 0x000fea0003800000 */
.L_x_21:
[----:B-1----:R1:W2:Y:S02]  /*178c0*/  SYNCS.PHASECHK.TRANS64.TRYWAIT P1, [R4+URZ], R3 ;  /* 0x00000003040075a7 */ /* 0x0022a4000802017f */
[----:B--2---:R-:W-:Y:S05]  /*178d0*/  @!P1 NANOSLEEP.SYNCS 0x989680 ;  /* 0x009896800000995d */ /* 0x004fea0003900000 */
[----:B------:R-:W2:Y:S02]  /*178e0*/  @!P1 SYNCS.PHASECHK.TRANS64 P1, [R4+URZ], R3 ;  /* 0x00000003040095a7 */ /* 0x000ea4000802007f */
[----:B--2---:R-:W-:Y:S05]  /*178f0*/  @!P1 BRA `(.L_x_21) ;  /* 0xfffffffc00f09947 */ /* 0x004fea000383ffff */
[----:B------:R-:W-:Y:S05]  /*17900*/  BRA `(.L_x_20) ;  /* 0xfffffe9c00747947 */ /* 0x000fea000383ffff */
.L_x_26:
[----:B-1----:R1:W2:Y:S02]  /*17910*/  SYNCS.PHASECHK.TRANS64.TRYWAIT P1, [R5+URZ], R6 ;  /* 0x00000006050075a7 */ /* 0x0022a4000802017f */
[----:B--2---:R-:W-:Y:S05]  /*17920*/  @!P1 NANOSLEEP.SYNCS 0x989680 ;  /* 0x009896800000995d */ /* 0x004fea0003900000 */
[----:B------:R-:W2:Y:S02]  /*17930*/  @!P1 SYNCS.PHASECHK.TRANS64 P1, [R5+URZ], R6 ;  /* 0x00000006050095a7 */ /* 0x000ea4000802007f */
[----:B--2---:R-:W-:Y:S05]  /*17940*/  @!P1 BRA `(.L_x_26) ;  /* 0xfffffffc00f09947 */ /* 0x004fea000383ffff */
[----:B------:R-:W-:Y:S05]  /*17950*/  BRA `(.L_x_25) ;  /* 0xfffffeb000d47947 */ /* 0x000fea000383ffff */
.L_x_551:
[----:B------:R-:W-:Y:S01]  /*17960*/  BSSY B1, `(.L_x_569) ;  /* 0x0000006000017945 */ /* 0x000fe20003800000 */
[----:B------:R-:W-:-:S07]  /*17970*/  IMAD.MOV.U32 R15, RZ, RZ, -0x1 ;  /* 0xffffffffff0f7424 */ /* 0x000fce00078e00ff */
[----:B------:R-:W-:Y:S05]  /*17980*/  WARPSYNC.COLLECTIVE R15, `(.L_x_570) ;  /* 0x000000000f0c7348 */ /* 0x000fea0003c00000 */
[----:B------:R-:W-:Y:S02]  /*17990*/  ELECT P6, UR62, PT ;  /* 0x00000000003e782f */ /* 0x000fe400038c0000 */
[----:B------:R-:W-:Y:S01]  /*179a0*/  MOV R14, UR62 ;  /* 0x0000003e000e7c02 */ /* 0x000fe20008000f00 */
[----:B------:R-:W-:Y:S10]  /*179b0*/  ENDCOLLECTIVE ;  /* 0x000000000000791b */ /* 0x000ff40003800000 */
.L_x_570:
[----:B------:R-:W-:Y:S05]  /*179c0*/  BSYNC B1 ;  /* 0x0000000000017941 */ /* 0x000fea0003800000 */
.L_x_569:
[----:B------:R-:W-:Y:S05]  /*179d0*/  BRA `(.L_x_571) ;  /* 0xfffffff000207947 */ /* 0x000fea000383ffff */
.L_x_554:
[----:B0-----:R0:W2:Y:S02]  /*179e0*/  SYNCS.PHASECHK.TRANS64.TRYWAIT P0, [R10+URZ+0x18], R5 ;  /* 0x000018050a0075a7 */ /* 0x0010a4000800017f */
[----:B--2---:R-:W-:Y:S05]  /*179f0*/  @!P0 NANOSLEEP.SYNCS 0x989680 ;  /* 0x009896800000895d */ /* 0x004fea0003900000 */
[----:B------:R-:W2:Y:S02]  /*17a00*/  @!P0 SYNCS.PHASECHK.TRANS64 P0, [R10+URZ+0x18], R5 ;  /* 0x000018050a0085a7 */ /* 0x000ea4000800007f */
[----:B--2---:R-:W-:Y:S05]  /*17a10*/  @!P0 BRA `(.L_x_554) ;  /* 0xfffffffc00f08947 */ /* 0x004fea000383ffff */
[----:B------:R-:W-:Y:S05]  /*17a20*/  BRA `(.L_x_572) ;  /* 0xfffffff000607947 */ /* 0x000fea000383ffff */
.L_x_562:
[----:B------:R-:W-:Y:S01]  /*17a30*/  BSSY B0, `(.L_x_573) ;  /* 0x0000006000007945 */ /* 0x000fe20003800000 */
[----:B------:R-:W-:-:S07]  /*17a40*/  IMAD.MOV.U32 R15, RZ, RZ, -0x1 ;  /* 0xffffffffff0f7424 */ /* 0x000fce00078e00ff */
[----:B------:R-:W-:Y:S05]  /*17a50*/  WARPSYNC.COLLECTIVE R15, `(.L_x_574) ;  /* 0x000000000f0c7348 */ /* 0x000fea0003c00000 */
[----:B------:R-:W-:Y:S02]  /*17a60*/  ELECT P6, UR62, PT ;  /* 0x00000000003e782f */ /* 0x000fe400038c0000 */
[----:B------:R-:W-:Y:S01]  /*17a70*/  MOV R14, UR62 ;  /* 0x0000003e000e7c02 */ /* 0x000fe20008000f00 */
[----:B------:R-:W-:Y:S10]  /*17a80*/  ENDCOLLECTIVE ;  /* 0x000000000000791b */ /* 0x000ff40003800000 */
.L_x_574:
[----:B------:R-:W-:Y:S05]  /*17a90*/  BSYNC B0 ;  /* 0x0000000000007941 */ /* 0x000fea0003800000 */
.L_x_573:
[----:B------:R-:W-:Y:S05]  /*17aa0*/  BRA `(.L_x_575) ;  /* 0xfffffff800f07947 */ /* 0x000fea000383ffff */
.L_x_566:
[----:B0-----:R0:W1:Y:S02]  /*17ab0*/  SYNCS.PHASECHK.TRANS64.TRYWAIT P0, [R5+URZ], R2 ;  /* 0x00000002050075a7 */ /* 0x001064000800017f */
[----:B-1----:R-:W-:Y:S05]  /*17ac0*/  @!P0 NANOSLEEP.SYNCS 0x989680 ;  /* 0x009896800000895d */ /* 0x002fea0003900000 */
[----:B------:R-:W1:Y:S02]  /*17ad0*/  @!P0 SYNCS.PHASECHK.TRANS64 P0, [R5+URZ], R2 ;  /* 0x00000002050085a7 */ /* 0x000e64000800007f */
[----:B-1----:R-:W-:Y:S05]  /*17ae0*/  @!P0 BRA `(.L_x_566) ;  /* 0xfffffffc00f08947 */ /* 0x002fea000383ffff */
[----:B------:R-:W-:Y:S05]  /*17af0*/  BRA `(.L_x_576) ;  /* 0xfffffffc00187947 */ /* 0x000fea000383ffff */
.L_x_567:
[----:B0-----:R0:W1:Y:S02]  /*17b00*/  SYNCS.PHASECHK.TRANS64.TRYWAIT P0, [R7+URZ], R0 ;  /* 0x00000000070075a7 */ /* 0x001064000800017f */
[----:B-1----:R-:W-:Y:S05]  /*17b10*/  @!P0 NANOSLEEP.SYNCS 0x989680 ;  /* 0x009896800000895d */ /* 0x002fea0003900000 */
[----:B------:R-:W1:Y:S02]  /*17b20*/  @!P0 SYNCS.PHASECHK.TRANS64 P0, [R7+URZ], R0 ;  /* 0x00000000070085a7 */ /* 0x000e64000800007f */
[----:B-1----:R-:W-:Y:S05]  /*17b30*/  @!P0 BRA `(.L_x_567) ;  /* 0xfffffffc00f08947 */ /* 0x002fea000383ffff */
[----:B------:R-:W-:Y:S05]  /*17b40*/  BRA `(.L_x_577) ;  /* 0xfffffffc00287947 */ /* 0x000fea000383ffff */
.L_x_578:
[----:B------:R-:W-:-:S00]  /*17b50*/  BRA `(.L_x_578) ;  /* 0xfffffffc00fc7947 */ /* 0x000fc0000383ffff */
[----:B------:R-:W-:-:S00]  /*17b60*/  NOP ;  /* 0x0000000000007918 */ /* 0x000fc00000000000 */
        /* <DEDUP_REMOVED lines=9> */
.L_x_579:


//--------------------- .nv.global.init           --------------------------
	.section	.nv.global.init,"aw",@progbits
.nv.global.init:
	.type		$str$22,@object
	.size		$str$22,($str$23 - $str$22)
$str$22:
        /*0000*/ 	.byte	0x6b, 0x5f, 0x74, 0x69, 0x6c, 0x65, 0x5f, 0x63, 0x6f, 0x75, 0x6e, 0x74, 0x20, 0x3e, 0x3d, 0x20
        /*0010*/ 	.byte	0x31, 0x00
	.type		$str$23,@object
	.size		$str$23,(__unnamed_1 - $str$23)
$str$23:
        /*0012*/ 	.byte	0x2f, 0x74, 0x6d, 0x70, 0x2f, 0x63, 0x75, 0x74, 0x6c, 0x61, 0x73, 0x73, 0x5f, 0x73, 0x77, 0x65
        /*0022*/ 	.byte	0x65, 0x70, 0x5f, 0x73, 0x72, 0x63, 0x2f, 0x69, 0x6e, 0x63, 0x6c, 0x75, 0x64, 0x65, 0x2f, 0x63
        /*0032*/ 	.byte	0x75, 0x74, 0x6c, 0x61, 0x73, 0x73, 0x2f, 0x67, 0x65, 0x6d, 0x6d, 0x2f, 0x63, 0x6f, 0x6c, 0x6c
        /*0042*/ 	.byte	0x65, 0x63, 0x74, 0x69, 0x76, 0x65, 0x2f, 0x73, 0x6d, 0x39, 0x30, 0x5f, 0x6d, 0x6d, 0x61, 0x5f
        /*0052*/ 	.byte	0x74, 0x6d, 0x61, 0x5f, 0x67, 0x6d, 0x6d, 0x61, 0x5f, 0x73, 0x73, 0x5f, 0x77, 0x61, 0x72, 0x70
        /*0062*/ 	.byte	0x73, 0x70, 0x65, 0x63, 0x69, 0x61, 0x6c, 0x69, 0x7a, 0x65, 0x64, 0x2e, 0x68, 0x70, 0x70, 0x00
	.type		__unnamed_1,@object
	.size		__unnamed_1,(.L_0 - __unnamed_1)
__unnamed_1:
        /* <DEDUP_REMOVED lines=182> */
        /*0bd2*/ 	.byte	0x3a, 0x3a, 0x69, 0x64, 0x65, 0x6e, 0x74, 0x69, 0x74, 0x79, 0x5d, 0x00
.L_0:


//--------------------- .nv.shared._ZN7cutlass13device_kernelINS_4gemm6kernel13GemmUniversalIN4cute5tupleIJiiiiEEENS1_10collective13CollectiveMmaINS1_34MainloopSm90TmaGmmaWarpSpecializedILi3ENS5_IJNS4_1CILi2EEESB_NSA_ILi1EEEEEENS1_35KernelTmaWarpSpecializedCooperativeEEENS5_IJNSA_ILi256EEESG_NSA_ILi32EEEEEENS_10bfloat16_tENS5_IJlSC_lEEESJ_SK_NS4_8TiledMMAINS4_8MMA_AtomIJNS4_4SM904GMMA28MMA_64x256x16_F32BF16BF16_SSILNSO_5MajorE0ELSQ_0ELNSO_7ScaleInE1ELSR_1EEEEEENS4_6LayoutINS5_IJSB_SC_SC_EEENS5_IJSC_NSA_ILi0EEESW_EEEEENS5_IJNS4_10UnderscoreESZ_SZ_EEEEENS4_23SM90_TMA_LOAD_MULTICASTENS4_14ComposedLayoutINS4_7SwizzleILi2ELi4ELi3EEENS4_18smem_ptr_flag_bitsILi16EEENSU_INS5_IJNSA_ILi8EEESH_EEENS5_IJSH_SC_EEEEEEEvNS4_8identityES12_S1C_vS1D_EENS_8epilogue10collective6detail29Sm90TmaWarpSpecializedAdapterINS1G_15DefaultEpilogueISJ_SK_SK_NS1F_6thread17LinearCombinationISJ_Li1EffLNS1K_9ScaleType4KindE0ELNS_15FloatRoundStyleE2ESJ_EENS1_15EpilogueDefaultEEEEEvvEEEEvNT_6ParamsE --------------------------
	.section	.nv.shared._ZN7cutlass13device_kernelINS_4gemm6kernel13GemmUniversalIN4cute5tupleIJiiiiEEENS1_10collective13CollectiveMmaINS1_34MainloopSm90TmaGmmaWarpSpecializedILi3ENS5_IJNS4_1CILi2EEESB_NSA_ILi1EEEEEENS1_35KernelTmaWarpSpecializedCooperativeEEENS5_IJNSA_ILi256EEESG_NSA_ILi32EEEEEENS_10bfloat16_tENS5_IJlSC_lEEESJ_SK_NS4_8TiledMMAINS4_8MMA_AtomIJNS4_4SM904GMMA28MMA_64x256x16_F32BF16BF16_SSILNSO_5MajorE0ELSQ_0ELNSO_7ScaleInE1ELSR_1EEEEEENS4_6LayoutINS5_IJSB_SC_SC_EEENS5_IJSC_NSA_ILi0EEESW_EEEEENS5_IJNS4_10UnderscoreESZ_SZ_EEEEENS4_23SM90_TMA_LOAD_MULTICASTENS4_14ComposedLayoutINS4_7SwizzleILi2ELi4ELi3EEENS4_18smem_ptr_flag_bitsILi16EEENSU_INS5_IJNSA_ILi8EEESH_EEENS5_IJSH_SC_EEEEEEEvNS4_8identityES12_S1C_vS1D_EENS_8epilogue10collective6detail29Sm90TmaWarpSpecializedAdapterINS1G_15DefaultEpilogueISJ_SK_SK_NS1F_6thread17LinearCombinationISJ_Li1EffLNS1K_9ScaleType4KindE0ELNS_15FloatRoundStyleE2ESJ_EENS1_15EpilogueDefaultEEEEEvvEEEEvNT_6ParamsE,"aw",@nobits
	.sectionflags	@""
	.align	16
	.zero		1024


//--------------------- .nv.shared.reserved.0     --------------------------
	.section	.nv.shared.reserved.0,"aw",@nobits
	.weak		__nv_reservedSMEM_offset_0_alias
	.size		__nv_reservedSMEM_offset_0_alias, 0, 0
	.other		__nv_reservedSMEM_offset_0_alias,@"STO_CUDA_RESERVED_SHARED STV_DEFAULT"
__nv_reservedSMEM_offset_0_alias:
	.zero		0


//--------------------- .nv.global                --------------------------
	.section	.nv.global,"aw",@nobits
.nv.global:
	.type		_ZN39_INTERNAL_e8e02434_4_k_cu_5703b6fb_36714cute1_E,@object
	.size		_ZN39_INTERNAL_e8e02434_4_k_cu_5703b6fb_36714cute1_E,(_ZN39_INTERNAL_e8e02434_4_k_cu_5703b6fb_36714cuda3std3__45__cpo6cbeginE - _ZN39_INTERNAL_e8e02434_4_k_cu_5703b6fb_36714cute1_E)
_ZN39_INTERNAL_e8e02434_4_k_cu_5703b6fb_36714cute1_E:
	.zero		1
	.type		_ZN39_INTERNAL_e8e02434_4_k_cu_5703b6fb_36714cuda3std3__45__cpo6cbeginE,@object
	.size		_ZN39_INTERNAL_e8e02434_4_k_cu_5703b6fb_36714cuda3std3__45__cpo6cbeginE,(_ZN39_INTERNAL_e8e02434_4_k_cu_5703b6fb_36714cuda3std3__48in_placeE - _ZN39_INTERNAL_e8e02434_4_k_cu_5703b6fb_36714cuda3std3__45__cpo6cbeginE)
_ZN39_INTERNAL_e8e02434_4_k_cu_5703b6fb_36714cuda3std3__45__cpo6cbeginE:
	.zero		1
	.type		_ZN39_INTERNAL_e8e02434_4_k_cu_5703b6fb_36714cuda3std3__48in_placeE,@object
	.size		_ZN39_INTERNAL_e8e02434_4_k_cu_5703b6fb_36714cuda3std3__48in_placeE,(_ZN39_INTERNAL_e8e02434_4_k_cu_5703b6fb_36714cuda3std6ranges3__45__cpo9iter_moveE - _ZN39_INTERNAL_e8e02434_4_k_cu_5703b6fb_36714cuda3std3__48in_placeE)
_ZN39_INTERNAL_e8e02434_4_k_cu_5703b6fb_36714cuda3std3__48in_placeE:
	.zero		1
	.type		_ZN39_INTERNAL_e8e02434_4_k_cu_5703b6fb_36714cuda3std6ranges3__45__cpo9iter_moveE,@object
	.size		_ZN39_INTERNAL_e8e02434_4_k_cu_5703b6fb_36714cuda3std6ranges3__45__cpo9iter_moveE,(_ZN39_INTERNAL_e8e02434_4_k_cu_5703b6fb_36714cuda3std3__45__cpo5beginE - _ZN39_INTERNAL_e8e02434_4_k_cu_5703b6fb_36714cuda3std6ranges3__45__cpo9iter_moveE)
_ZN39_INTERNAL_e8e02434_4_k_cu_5703b6fb_36714cuda3std6ranges3__45__cpo9iter_moveE:
	.zero		1
	.type		_ZN39_INTERNAL_e8e02434_4_k_cu_5703b6fb_36714cuda3std3__45__cpo5beginE,@object
	.size		_ZN39_INTERNAL_e8e02434_4_k_cu_5703b6fb_36714cuda3std3__45__cpo5beginE,(_ZN39_INTERNAL_e8e02434_4_k_cu_5703b6fb_36714cuda3std3__441_GLOBAL__N__e8e02434_4_k_cu_5703b6fb_36716ignoreE - _ZN39_INTERNAL_e8e02434_4_k_cu_5703b6fb_36714cuda3std3__45__cpo5beginE)
_ZN39_INTERNAL_e8e02434_4_k_cu_5703b6fb_36714cuda3std3__45__cpo5beginE:
	.zero		1
	.type		_ZN39_INTERNAL_e8e02434_4_k_cu_5703b6fb_36714cuda3std3__441_GLOBAL__N__e8e02434_4_k_cu_5703b6fb_36716ignoreE,@object
	.size		_ZN39_INTERNAL_e8e02434_4_k_cu_5703b6fb_36714cuda3std3__441_GLOBAL__N__e8e02434_4_k_cu_5703b6fb_36716ignoreE,(_ZN39_INTERNAL_e8e02434_4_k_cu_5703b6fb_36714cute7productE - _ZN39_INTERNAL_e8e02434_4_k_cu_5703b6fb_36714cuda3std3__441_GLOBAL__N__e8e02434_4_k_cu_5703b6fb_36716ignoreE)
_ZN39_INTERNAL_e8e02434_4_k_cu_5703b6fb_36714cuda3std3__441_GLOBAL__N__e8e02434_4_k_cu_5703b6fb_36716ignoreE:
	.zero		1
	.type		_ZN39_INTERNAL_e8e02434_4_k_cu_5703b6fb_36714cute7productE,@object
	.size		_ZN39_INTERNAL_e8e02434_4_k_cu_5703b6fb_36714cute7productE,(_ZN39_INTERNAL_e8e02434_4_k_cu_5703b6fb_36714cuda3std3__45__cpo3endE - _ZN39_INTERNAL_e8e02434_4_k_cu_5703b6fb_36714cute7productE)
_ZN39_INTERNAL_e8e02434_4_k_cu_5703b6fb_36714cute7productE:
	.zero		1
	.type		_ZN39_INTERNAL_e8e02434_4_k_cu_5703b6fb_36714cuda3std3__45__cpo3endE,@object
	.size		_ZN39_INTERNAL_e8e02434_4_k_cu_5703b6fb_36714cuda3std3__45__cpo3endE,(_ZN39_INTERNAL_e8e02434_4_k_cu_5703b6fb_36714cuda3std3__419piecewise_constructE - _ZN39_INTERNAL_e8e02434_4_k_cu_5703b6fb_36714cuda3std3__45__cpo3endE)
_ZN39_INTERNAL_e8e02434_4_k_cu_5703b6fb_36714cuda3std3__45__cpo3endE:
	.zero		1
	.type		_ZN39_INTERNAL_e8e02434_4_k_cu_5703b6fb_36714cuda3std3__419piecewise_constructE,@object
	.size		_ZN39_INTERNAL_e8e02434_4_k_cu_5703b6fb_36714cuda3std3__419piecewise_constructE,(_ZN39_INTERNAL_e8e02434_4_k_cu_5703b6fb_36714cuda3std3__45__cpo4cendE - _ZN39_INTERNAL_e8e02434_4_k_cu_5703b6fb_36714cuda3std3__419piecewise_constructE)
_ZN39_INTERNAL_e8e02434_4_k_cu_5703b6fb_36714cuda3std3__419piecewise_constructE:
	.zero		1
	.type		_ZN39_INTERNAL_e8e02434_4_k_cu_5703b6fb_36714cuda3std3__45__cpo4cendE,@object
	.size		_ZN39_INTERNAL_e8e02434_4_k_cu_5703b6fb_36714cuda3std3__45__cpo4cendE,(_ZN39_INTERNAL_e8e02434_4_k_cu_5703b6fb_36714cuda3std6ranges3__45__cpo4swapE - _ZN39_INTERNAL_e8e02434_4_k_cu_5703b6fb_36714cuda3std3__45__cpo4cendE)
_ZN39_INTERNAL_e8e02434_4_k_cu_5703b6fb_36714cuda3std3__45__cpo4cendE:
	.zero		1
	.type		_ZN39_INTERNAL_e8e02434_4_k_cu_5703b6fb_36714cuda3std6ranges3__45__cpo4swapE,@object
	.size		_ZN39_INTERNAL_e8e02434_4_k_cu_5703b6fb_36714cuda3std6ranges3__45__cpo4swapE,(.L_8 - _ZN39_INTERNAL_e8e02434_4_k_cu_5703b6fb_36714cuda3std6ranges3__45__cpo4swapE)
_ZN39_INTERNAL_e8e02434_4_k_cu_5703b6fb_36714cuda3std6ranges3__45__cpo4swapE:
	.zero		1
.L_8:


//--------------------- .nv.constant0._ZN7cutlass13device_kernelINS_4gemm6kernel13GemmUniversalIN4cute5tupleIJiiiiEEENS1_10collective13CollectiveMmaINS1_34MainloopSm90TmaGmmaWarpSpecializedILi3ENS5_IJNS4_1CILi2EEESB_NSA_ILi1EEEEEENS1_35KernelTmaWarpSpecializedCooperativeEEENS5_IJNSA_ILi256EEESG_NSA_ILi32EEEEEENS_10bfloat16_tENS5_IJlSC_lEEESJ_SK_NS4_8TiledMMAINS4_8MMA_AtomIJNS4_4SM904GMMA28MMA_64x256x16_F32BF16BF16_SSILNSO_5MajorE0ELSQ_0ELNSO_7ScaleInE1ELSR_1EEEEEENS4_6LayoutINS5_IJSB_SC_SC_EEENS5_IJSC_NSA_ILi0EEESW_EEEEENS5_IJNS4_10UnderscoreESZ_SZ_EEEEENS4_23SM90_TMA_LOAD_MULTICASTENS4_14ComposedLayoutINS4_7SwizzleILi2ELi4ELi3EEENS4_18smem_ptr_flag_bitsILi16EEENSU_INS5_IJNSA_ILi8EEESH_EEENS5_IJSH_SC_EEEEEEEvNS4_8identityES12_S1C_vS1D_EENS_8epilogue10collective6detail29Sm90TmaWarpSpecializedAdapterINS1G_15DefaultEpilogueISJ_SK_SK_NS1F_6thread17LinearCombinationISJ_Li1EffLNS1K_9ScaleType4KindE0ELNS_15FloatRoundStyleE2ESJ_EENS1_15EpilogueDefaultEEEEEvvEEEEvNT_6ParamsE --------------------------
	.section	.nv.constant0._ZN7cutlass13device_kernelINS_4gemm6kernel13GemmUniversalIN4cute5tupleIJiiiiEEENS1_10collective13CollectiveMmaINS1_34MainloopSm90TmaGmmaWarpSpecializedILi3ENS5_IJNS4_1CILi2EEESB_NSA_ILi1EEEEEENS1_35KernelTmaWarpSpecializedCooperativeEEENS5_IJNSA_ILi256EEESG_NSA_ILi32EEEEEENS_10bfloat16_tENS5_IJlSC_lEEESJ_SK_NS4_8TiledMMAINS4_8MMA_AtomIJNS4_4SM904GMMA28MMA_64x256x16_F32BF16BF16_SSILNSO_5MajorE0ELSQ_0ELNSO_7ScaleInE1ELSR_1EEEEEENS4_6LayoutINS5_IJSB_SC_SC_EEENS5_IJSC_NSA_ILi0EEESW_EEEEENS5_IJNS4_10UnderscoreESZ_SZ_EEEEENS4_23SM90_TMA_LOAD_MULTICASTENS4_14ComposedLayoutINS4_7SwizzleILi2ELi4ELi3EEENS4_18smem_ptr_flag_bitsILi16EEENSU_INS5_IJNSA_ILi8EEESH_EEENS5_IJSH_SC_EEEEEEEvNS4_8identityES12_S1C_vS1D_EENS_8epilogue10collective6detail29Sm90TmaWarpSpecializedAdapterINS1G_15DefaultEpilogueISJ_SK_SK_NS1F_6thread17LinearCombinationISJ_Li1EffLNS1K_9ScaleType4KindE0ELNS_15FloatRoundStyleE2ESJ_EENS1_15EpilogueDefaultEEEEEvvEEEEvNT_6ParamsE,"a",@progbits
	.sectionflags	@""
	.align	4
.nv.constant0._ZN7cutlass13device_kernelINS_4gemm6kernel13GemmUniversalIN4cute5tupleIJiiiiEEENS1_10collective13CollectiveMmaINS1_34MainloopSm90TmaGmmaWarpSpecializedILi3ENS5_IJNS4_1CILi2EEESB_NSA_ILi1EEEEEENS1_35KernelTmaWarpSpecializedCooperativeEEENS5_IJNSA_ILi256EEESG_NSA_ILi32EEEEEENS_10bfloat16_tENS5_IJlSC_lEEESJ_SK_NS4_8TiledMMAINS4_8MMA_AtomIJNS4_4SM904GMMA28MMA_64x256x16_F32BF16BF16_SSILNSO_5MajorE0ELSQ_0ELNSO_7ScaleInE1ELSR_1EEEEEENS4_6LayoutINS5_IJSB_SC_SC_EEENS5_IJSC_NSA_ILi0EEESW_EEEEENS5_IJNS4_10UnderscoreESZ_SZ_EEEEENS4_23SM90_TMA_LOAD_MULTICASTENS4_14ComposedLayoutINS4_7SwizzleILi2ELi4ELi3EEENS4_18smem_ptr_flag_bitsILi16EEENSU_INS5_IJNSA_ILi8EEESH_EEENS5_IJSH_SC_EEEEEEEvNS4_8identityES12_S1C_vS1D_EENS_8epilogue10collective6detail29Sm90TmaWarpSpecializedAdapterINS1G_15DefaultEpilogueISJ_SK_SK_NS1F_6thread17LinearCombinationISJ_Li1EffLNS1K_9ScaleType4KindE0ELNS_15FloatRoundStyleE2ESJ_EENS1_15EpilogueDefaultEEEEEvvEEEEvNT_6ParamsE:
	.zero		1664


//--------------------- SYMBOLS --------------------------

	.type		.nv.reservedSmem.offset0,@object
	.size		.nv.reservedSmem.offset0,0x4
	.type		__assertfail,@function
